//
// Generated by NVIDIA NVVM Compiler
//
// Compiler Build ID: CL-36424714
// Cuda compilation tools, release 13.0, V13.0.88
// Based on NVVM 20.0.0
//

.version 9.0
.target sm_100
.address_size 64

	// .globl	multiplePointers

.visible .entry multiplePointers(
	.param .u32 multiplePointers_param_0,
	.param .u64 .ptr .align 1 multiplePointers_param_1,
	.param .u64 .ptr .align 1 multiplePointers_param_2,
	.param .u64 .ptr .align 1 multiplePointers_param_3
)
{
	.reg .pred 	%p<7>;
	.reg .b16 	%rs<11>;
	.reg .b32 	%r<20>;
	.reg .b64 	%rd<33>;

	ld.param.u32 	%r12, [multiplePointers_param_0];
	ld.param.u64 	%rd15, [multiplePointers_param_1];
	ld.param.u64 	%rd16, [multiplePointers_param_2];
	ld.param.u64 	%rd17, [multiplePointers_param_3];
	mov.u32 	%r13, %ctaid.x;
	mov.u32 	%r14, %ntid.x;
	mov.u32 	%r15, %tid.x;
	mad.lo.s32 	%r1, %r13, %r14, %r15;
	setp.ge.u32 	%p1, %r1, %r12;
	@%p1 bra 	$L__BB0_8;
	cvta.to.global.u64 	%rd18, %rd15;
	cvta.to.global.u64 	%rd19, %rd17;
	cvta.to.global.u64 	%rd20, %rd16;
	mul.wide.u32 	%rd21, %r1, 8;
	add.s64 	%rd22, %rd18, %rd21;
	ld.global.u64 	%rd23, [%rd22];
	cvta.to.global.u64 	%rd1, %rd23;
	add.s64 	%rd24, %rd19, %rd21;
	ld.global.u64 	%rd25, [%rd24];
	cvta.to.global.u64 	%rd2, %rd25;
	mul.wide.u32 	%rd26, %r1, 4;
	add.s64 	%rd27, %rd20, %rd26;
	ld.global.u32 	%r2, [%rd27];
	setp.lt.s32 	%p2, %r2, 1;
	@%p2 bra 	$L__BB0_8;
	and.b32  	%r3, %r2, 3;
	setp.lt.u32 	%p3, %r2, 4;
	mov.b32 	%r18, 0;
	@%p3 bra 	$L__BB0_5;
	and.b32  	%r18, %r2, 2147483644;
	neg.s32 	%r17, %r18;
	add.s64 	%rd30, %rd1, 1;
	add.s64 	%rd29, %rd2, 3;
$L__BB0_4:
	ld.global.u8 	%rs1, [%rd30+-1];
	add.s16 	%rs2, %rs1, 1;
	st.global.u8 	[%rd29+-3], %rs2;
	ld.global.u8 	%rs3, [%rd30];
	add.s16 	%rs4, %rs3, 1;
	st.global.u8 	[%rd29+-2], %rs4;
	ld.global.u8 	%rs5, [%rd30+1];
	add.s16 	%rs6, %rs5, 1;
	st.global.u8 	[%rd29+-1], %rs6;
	ld.global.u8 	%rs7, [%rd30+2];
	add.s16 	%rs8, %rs7, 1;
	st.global.u8 	[%rd29], %rs8;
	add.s32 	%r17, %r17, 4;
	add.s64 	%rd30, %rd30, 4;
	add.s64 	%rd29, %rd29, 4;
	setp.ne.s32 	%p4, %r17, 0;
	@%p4 bra 	$L__BB0_4;
$L__BB0_5:
	setp.eq.s32 	%p5, %r3, 0;
	@%p5 bra 	$L__BB0_8;
	cvt.u64.u32 	%rd28, %r18;
	add.s64 	%rd32, %rd2, %rd28;
	add.s64 	%rd31, %rd1, %rd28;
	neg.s32 	%r19, %r3;
$L__BB0_7:
	.pragma "nounroll";
	ld.global.u8 	%rs9, [%rd31];
	add.s16 	%rs10, %rs9, 1;
	st.global.u8 	[%rd32], %rs10;
	add.s64 	%rd32, %rd32, 1;
	add.s64 	%rd31, %rd31, 1;
	add.s32 	%r19, %r19, 1;
	setp.ne.s32 	%p6, %r19, 0;
	@%p6 bra 	$L__BB0_7;
$L__BB0_8:
	ret;

}
	// .globl	multiplePointersSumLetter
.visible .entry multiplePointersSumLetter(
	.param .u32 multiplePointersSumLetter_param_0,
	.param .u64 .ptr .align 1 multiplePointersSumLetter_param_1,
	.param .u64 .ptr .align 1 multiplePointersSumLetter_param_2,
	.param .u64 .ptr .align 1 multiplePointersSumLetter_param_3
)
{
	.reg .pred 	%p<12>;
	.reg .b16 	%rs<6>;
	.reg .b32 	%r<43>;
	.reg .b64 	%rd<23>;

	ld.param.u32 	%r25, [multiplePointersSumLetter_param_0];
	ld.param.u64 	%rd9, [multiplePointersSumLetter_param_1];
	ld.param.u64 	%rd10, [multiplePointersSumLetter_param_2];
	ld.param.u64 	%rd11, [multiplePointersSumLetter_param_3];
	mov.u32 	%r26, %ctaid.x;
	mov.u32 	%r27, %ntid.x;
	mov.u32 	%r28, %tid.x;
	mad.lo.s32 	%r1, %r26, %r27, %r28;
	setp.ge.u32 	%p1, %r1, %r25;
	@%p1 bra 	$L__BB1_18;
	cvta.to.global.u64 	%rd12, %rd11;
	cvta.to.global.u64 	%rd13, %rd9;
	cvta.to.global.u64 	%rd14, %rd10;
	mul.wide.u32 	%rd15, %r1, 8;
	add.s64 	%rd16, %rd13, %rd15;
	ld.global.u64 	%rd17, [%rd16];
	cvta.to.global.u64 	%rd1, %rd17;
	mul.wide.u32 	%rd18, %r1, 4;
	add.s64 	%rd19, %rd14, %rd18;
	ld.global.u32 	%r2, [%rd19];
	add.s64 	%rd2, %rd12, %rd18;
	mov.b32 	%r29, 0;
	st.global.u32 	[%rd2], %r29;
	setp.lt.s32 	%p2, %r2, 1;
	@%p2 bra 	$L__BB1_18;
	and.b32  	%r3, %r2, 3;
	setp.lt.u32 	%p3, %r2, 4;
	mov.b32 	%r34, 0;
	mov.u32 	%r39, %r34;
	@%p3 bra 	$L__BB1_13;
	and.b32  	%r39, %r2, 2147483644;
	neg.s32 	%r32, %r39;
	add.s64 	%rd21, %rd1, 1;
	mov.b32 	%r34, 0;
$L__BB1_4:
	ld.global.u8 	%rs1, [%rd21+-1];
	setp.ne.s16 	%p4, %rs1, 65;
	@%p4 bra 	$L__BB1_6;
	add.s32 	%r34, %r34, 1;
	st.global.u32 	[%rd2], %r34;
$L__BB1_6:
	ld.global.u8 	%rs2, [%rd21];
	setp.ne.s16 	%p5, %rs2, 65;
	@%p5 bra 	$L__BB1_8;
	add.s32 	%r34, %r34, 1;
	st.global.u32 	[%rd2], %r34;
$L__BB1_8:
	ld.global.u8 	%rs3, [%rd21+1];
	setp.ne.s16 	%p6, %rs3, 65;
	@%p6 bra 	$L__BB1_10;
	add.s32 	%r34, %r34, 1;
	st.global.u32 	[%rd2], %r34;
$L__BB1_10:
	ld.global.u8 	%rs4, [%rd21+2];
	setp.ne.s16 	%p7, %rs4, 65;
	@%p7 bra 	$L__BB1_12;
	add.s32 	%r34, %r34, 1;
	st.global.u32 	[%rd2], %r34;
$L__BB1_12:
	add.s32 	%r32, %r32, 4;
	add.s64 	%rd21, %rd21, 4;
	setp.ne.s32 	%p8, %r32, 0;
	@%p8 bra 	$L__BB1_4;
$L__BB1_13:
	setp.eq.s32 	%p9, %r3, 0;
	@%p9 bra 	$L__BB1_18;
	cvt.u64.u32 	%rd20, %r39;
	add.s64 	%rd22, %rd1, %rd20;
	neg.s32 	%r40, %r3;
$L__BB1_15:
	.pragma "nounroll";
	ld.global.u8 	%rs5, [%rd22];
	setp.ne.s16 	%p10, %rs5, 65;
	@%p10 bra 	$L__BB1_17;
	add.s32 	%r34, %r34, 1;
	st.global.u32 	[%rd2], %r34;
$L__BB1_17:
	add.s64 	%rd22, %rd22, 1;
	add.s32 	%r40, %r40, 1;
	setp.ne.s32 	%p11, %r40, 0;
	@%p11 bra 	$L__BB1_15;
$L__BB1_18:
	ret;

}
	// .globl	singlePointer
.visible .entry singlePointer(
	.param .u32 singlePointer_param_0,
	.param .u64 .ptr .align 1 singlePointer_param_1,
	.param .u64 .ptr .align 1 singlePointer_param_2,
	.param .u64 .ptr .align 1 singlePointer_param_3,
	.param .u64 .ptr .align 1 singlePointer_param_4
)
{
	.reg .pred 	%p<8>;
	.reg .b16 	%rs<11>;
	.reg .b32 	%r<21>;
	.reg .b64 	%rd<37>;

	ld.param.u32 	%r12, [singlePointer_param_0];
	ld.param.u64 	%rd19, [singlePointer_param_1];
	ld.param.u64 	%rd17, [singlePointer_param_2];
	ld.param.u64 	%rd18, [singlePointer_param_3];
	ld.param.u64 	%rd20, [singlePointer_param_4];
	cvta.to.global.u64 	%rd1, %rd20;
	cvta.to.global.u64 	%rd2, %rd19;
	mov.u32 	%r13, %ctaid.x;
	mov.u32 	%r14, %ntid.x;
	mov.u32 	%r15, %tid.x;
	mad.lo.s32 	%r1, %r13, %r14, %r15;
	setp.ge.u32 	%p1, %r1, %r12;
	@%p1 bra 	$L__BB2_10;
	setp.eq.s32 	%p2, %r1, 0;
	mov.b64 	%rd32, 0;
	@%p2 bra 	$L__BB2_3;
	add.s32 	%r16, %r1, -1;
	cvta.to.global.u64 	%rd22, %rd17;
	mul.wide.u32 	%rd23, %r16, 4;
	add.s64 	%rd24, %rd22, %rd23;
	ld.global.s32 	%rd32, [%rd24];
$L__BB2_3:
	cvta.to.global.u64 	%rd25, %rd18;
	mul.wide.u32 	%rd26, %r1, 4;
	add.s64 	%rd27, %rd25, %rd26;
	ld.global.u32 	%r2, [%rd27];
	setp.lt.s32 	%p3, %r2, 1;
	@%p3 bra 	$L__BB2_10;
	and.b32  	%r3, %r2, 3;
	setp.lt.u32 	%p4, %r2, 4;
	mov.b32 	%r19, 0;
	@%p4 bra 	$L__BB2_7;
	and.b32  	%r19, %r2, 2147483644;
	neg.s32 	%r18, %r19;
	add.s64 	%rd28, %rd32, %rd2;
	add.s64 	%rd34, %rd28, 1;
	add.s64 	%rd29, %rd32, %rd1;
	add.s64 	%rd33, %rd29, 3;
$L__BB2_6:
	ld.global.u8 	%rs1, [%rd34+-1];
	add.s16 	%rs2, %rs1, 1;
	st.global.u8 	[%rd33+-3], %rs2;
	ld.global.u8 	%rs3, [%rd34];
	add.s16 	%rs4, %rs3, 1;
	st.global.u8 	[%rd33+-2], %rs4;
	ld.global.u8 	%rs5, [%rd34+1];
	add.s16 	%rs6, %rs5, 1;
	st.global.u8 	[%rd33+-1], %rs6;
	ld.global.u8 	%rs7, [%rd34+2];
	add.s16 	%rs8, %rs7, 1;
	st.global.u8 	[%rd33], %rs8;
	add.s32 	%r18, %r18, 4;
	add.s64 	%rd34, %rd34, 4;
	add.s64 	%rd33, %rd33, 4;
	setp.ne.s32 	%p5, %r18, 0;
	@%p5 bra 	$L__BB2_6;
$L__BB2_7:
	setp.eq.s32 	%p6, %r3, 0;
	@%p6 bra 	$L__BB2_10;
	cvt.u64.u32 	%rd30, %r19;
	add.s64 	%rd31, %rd32, %rd30;
	add.s64 	%rd36, %rd1, %rd31;
	add.s64 	%rd35, %rd2, %rd31;
	neg.s32 	%r20, %r3;
$L__BB2_9:
	.pragma "nounroll";
	ld.global.u8 	%rs9, [%rd35];
	add.s16 	%rs10, %rs9, 1;
	st.global.u8 	[%rd36], %rs10;
	add.s64 	%rd36, %rd36, 1;
	add.s64 	%rd35, %rd35, 1;
	add.s32 	%r20, %r20, 1;
	setp.ne.s32 	%p7, %r20, 0;
	@%p7 bra 	$L__BB2_9;
$L__BB2_10:
	ret;

}


// ===== COMPILED SASS (sm_100) =====

	.target	sm_100

	.elftype	@"ET_EXEC"


//--------------------- .note.nv.tkinfo           --------------------------
	.section	.note.nv.tkinfo,"",@"SHT_NOTE"
	.sectionflags	@"SHF_NOTE_NV_TKINFO"
	.tkinfo
        /*0018*/ 	.word	0x00000002
        /*0030*/ 	.string	""
        /*0030*/ 	.string	"ptxas"
        /*0030*/ 	.string	"Cuda compilation tools, release 13.0, V13.0.88"
        /*0030*/ 	.string	"Build cuda_13.0.r13.0/compiler.36424714_0"
        /*0030*/ 	.string	"-arch sm_100 -m 64 "



//--------------------- .note.nv.cuinfo           --------------------------
	.section	.note.nv.cuinfo,"",@"SHT_NOTE"
	.sectionflags	@"SHF_NOTE_NV_CUINFO"
        /*0018*/ 	.short	0x0002
        /*001a*/ 	.short	0x0064
        /*001c*/ 	.short	0x0082
	.zero		2


//--------------------- .nv.info                  --------------------------
	.section	.nv.info,"",@"SHT_CUDA_INFO"
	.align	4


	//----- nvinfo : EIATTR_REGCOUNT
	.align		4
        /*0000*/ 	.byte	0x04, 0x2f
        /*0002*/ 	.short	(.L_1 - .L_0)
	.align		4
.L_0:
        /*0004*/ 	.word	index@(multiplePointers)
        /*0008*/ 	.word	0x00000018


	//----- nvinfo : EIATTR_FRAME_SIZE
	.align		4
.L_1:
        /*000c*/ 	.byte	0x04, 0x11
        /*000e*/ 	.short	(.L_3 - .L_2)
	.align		4
.L_2:
        /*0010*/ 	.word	index@(multiplePointers)
        /*0014*/ 	.word	0x00000000


	//----- nvinfo : EIATTR_REGCOUNT
	.align		4
.L_3:
        /*0018*/ 	.byte	0x04, 0x2f
        /*001a*/ 	.short	(.L_5 - .L_4)
	.align		4
.L_4:
        /*001c*/ 	.word	index@(multiplePointersSumLetter)
        /*0020*/ 	.word	0x0000000e


	//----- nvinfo : EIATTR_FRAME_SIZE
	.align		4
.L_5:
        /*0024*/ 	.byte	0x04, 0x11
        /*0026*/ 	.short	(.L_7 - .L_6)
	.align		4
.L_6:
        /*0028*/ 	.word	index@(multiplePointersSumLetter)
        /*002c*/ 	.word	0x00000000


	//----- nvinfo : EIATTR_REGCOUNT
	.align		4
.L_7:
        /*0030*/ 	.byte	0x04, 0x2f
        /*0032*/ 	.short	(.L_9 - .L_8)
	.align		4
.L_8:
        /*0034*/ 	.word	index@(singlePointer)
        /*0038*/ 	.word	0x00000016


	//----- nvinfo : EIATTR_FRAME_SIZE
	.align		4
.L_9:
        /*003c*/ 	.byte	0x04, 0x11
        /*003e*/ 	.short	(.L_11 - .L_10)
	.align		4
.L_10:
        /*0040*/ 	.word	index@(singlePointer)
        /*0044*/ 	.word	0x00000000


	//----- nvinfo : EIATTR_MIN_STACK_SIZE
	.align		4
.L_11:
        /*0048*/ 	.byte	0x04, 0x12
        /*004a*/ 	.short	(.L_13 - .L_12)
	.align		4
.L_12:
        /*004c*/ 	.word	index@(singlePointer)
        /*0050*/ 	.word	0x00000000


	//----- nvinfo : EIATTR_MIN_STACK_SIZE
	.align		4
.L_13:
        /*0054*/ 	.byte	0x04, 0x12
        /*0056*/ 	.short	(.L_15 - .L_14)
	.align		4
.L_14:
        /*0058*/ 	.word	index@(multiplePointersSumLetter)
        /*005c*/ 	.word	0x00000000


	//----- nvinfo : EIATTR_MIN_STACK_SIZE
	.align		4
.L_15:
        /*0060*/ 	.byte	0x04, 0x12
        /*0062*/ 	.short	(.L_17 - .L_16)
	.align		4
.L_16:
        /*0064*/ 	.word	index@(multiplePointers)
        /*0068*/ 	.word	0x00000000
.L_17:


//--------------------- .nv.compat                --------------------------
	.section	.nv.compat,"",@"SHT_CUDA_COMPAT_INFO"
	.align	4
        /*0000*/ 	.byte	0x02, 0x09, 0x00, 0x00, 0x02, 0x02, 0x01, 0x00, 0x02, 0x05, 0x05, 0x00, 0x03, 0x07, 0x01, 0x01
        /*0010*/ 	.byte	0x02, 0x03, 0x00, 0x00, 0x02, 0x06, 0x01, 0x00, 0x04, 0x0b, 0x08, 0x00, 0x09, 0x00, 0x00, 0x00
        /*0020*/ 	.byte	0x00, 0x00, 0x00, 0x00


//--------------------- .nv.info.singlePointer    --------------------------
	.section	.nv.info.singlePointer,"",@"SHT_CUDA_INFO"
	.sectionflags	@""
	.align	4


	//----- nvinfo : EIATTR_CUDA_API_VERSION
	.align		4
        /*0000*/ 	.byte	0x04, 0x37
        /*0002*/ 	.short	(.L_19 - .L_18)
.L_18:
        /*0004*/ 	.word	0x00000082


	//----- nvinfo : EIATTR_KPARAM_INFO
	.align		4
.L_19:
        /*0008*/ 	.byte	0x04, 0x17
        /*000a*/ 	.short	(.L_21 - .L_20)
.L_20:
        /*000c*/ 	.word	0x00000000
        /*0010*/ 	.short	0x0004
        /*0012*/ 	.short	0x0020
        /*0014*/ 	.byte	0x00, 0xf5, 0x21, 0x00


	//----- nvinfo : EIATTR_KPARAM_INFO
	.align		4
.L_21:
        /*0018*/ 	.byte	0x04, 0x17
        /*001a*/ 	.short	(.L_23 - .L_22)
.L_22:
        /*001c*/ 	.word	0x00000000
        /*0020*/ 	.short	0x0003
        /*0022*/ 	.short	0x0018
        /*0024*/ 	.byte	0x00, 0xf5, 0x21, 0x00


	//----- nvinfo : EIATTR_KPARAM_INFO
	.align		4
.L_23:
        /*0028*/ 	.byte	0x04, 0x17
        /*002a*/ 	.short	(.L_25 - .L_24)
.L_24:
        /*002c*/ 	.word	0x00000000
        /*0030*/ 	.short	0x0002
        /*0032*/ 	.short	0x0010
        /*0034*/ 	.byte	0x00, 0xf5, 0x21, 0x00


	//----- nvinfo : EIATTR_KPARAM_INFO
	.align		4
.L_25:
        /*0038*/ 	.byte	0x04, 0x17
        /*003a*/ 	.short	(.L_27 - .L_26)
.L_26:
        /*003c*/ 	.word	0x00000000
        /*0040*/ 	.short	0x0001
        /*0042*/ 	.short	0x0008
        /*0044*/ 	.byte	0x00, 0xf5, 0x21, 0x00


	//----- nvinfo : EIATTR_KPARAM_INFO
	.align		4
.L_27:
        /*0048*/ 	.byte	0x04, 0x17
        /*004a*/ 	.short	(.L_29 - .L_28)
.L_28:
        /*004c*/ 	.word	0x00000000
        /*0050*/ 	.short	0x0000
        /*0052*/ 	.short	0x0000
        /*0054*/ 	.byte	0x00, 0xf0, 0x11, 0x00


	//----- nvinfo : EIATTR_SPARSE_MMA_MASK
	.align		4
.L_29:
        /*0058*/ 	.byte	0x03, 0x50
        /*005a*/ 	.short	0x0000


	//----- nvinfo : EIATTR_MAXREG_COUNT
	.align		4
        /*005c*/ 	.byte	0x03, 0x1b
        /*005e*/ 	.short	0x00ff


	//----- nvinfo : EIATTR_MERCURY_ISA_VERSION
	.align		4
        /*0060*/ 	.byte	0x03, 0x5f
        /*0062*/ 	.short	0x0101


	//----- nvinfo : EIATTR_VRC_CTA_INIT_COUNT
	.align		4
        /*0064*/ 	.byte	0x02, 0x4a
	.zero		1
	.zero		1


	//----- nvinfo : EIATTR_EXIT_INSTR_OFFSETS
	.align		4
        /*0068*/ 	.byte	0x04, 0x1c
        /*006a*/ 	.short	(.L_31 - .L_30)


	//   ....[0]....
.L_30:
        /*006c*/ 	.word	0x00000070


	//   ....[1]....
        /*0070*/ 	.word	0x00000120


	//   ....[2]....
        /*0074*/ 	.word	0x00000ae0


	//   ....[3]....
        /*0078*/ 	.word	0x00000c60


	//----- nvinfo : EIATTR_CRS_STACK_SIZE
	.align		4
.L_31:
        /*007c*/ 	.byte	0x04, 0x1e
        /*007e*/ 	.short	(.L_33 - .L_32)
.L_32:
        /*0080*/ 	.word	0x00000000


	//----- nvinfo : EIATTR_CBANK_PARAM_SIZE
	.align		4
.L_33:
        /*0084*/ 	.byte	0x03, 0x19
        /*0086*/ 	.short	0x0028


	//----- nvinfo : EIATTR_PARAM_CBANK
	.align		4
        /*0088*/ 	.byte	0x04, 0x0a
        /*008a*/ 	.short	(.L_35 - .L_34)
	.align		4
.L_34:
        /*008c*/ 	.word	index@(.nv.constant0.singlePointer)
        /*0090*/ 	.short	0x0380
        /*0092*/ 	.short	0x0028


	//----- nvinfo : EIATTR_SW_WAR
	.align		4
.L_35:
        /*0094*/ 	.byte	0x04, 0x36
        /*0096*/ 	.short	(.L_37 - .L_36)
.L_36:
        /*0098*/ 	.word	0x00000008
.L_37:


//--------------------- .nv.info.multiplePointersSumLetter --------------------------
	.section	.nv.info.multiplePointersSumLetter,"",@"SHT_CUDA_INFO"
	.sectionflags	@""
	.align	4


	//----- nvinfo : EIATTR_CUDA_API_VERSION
	.align		4
        /*0000*/ 	.byte	0x04, 0x37
        /*0002*/ 	.short	(.L_39 - .L_38)
.L_38:
        /*0004*/ 	.word	0x00000082


	//----- nvinfo : EIATTR_KPARAM_INFO
	.align		4
.L_39:
        /*0008*/ 	.byte	0x04, 0x17
        /*000a*/ 	.short	(.L_41 - .L_40)
.L_40:
        /*000c*/ 	.word	0x00000000
        /*0010*/ 	.short	0x0003
        /*0012*/ 	.short	0x0018
        /*0014*/ 	.byte	0x00, 0xf5, 0x21, 0x00


	//----- nvinfo : EIATTR_KPARAM_INFO
	.align		4
.L_41:
        /*0018*/ 	.byte	0x04, 0x17
        /*001a*/ 	.short	(.L_43 - .L_42)
.L_42:
        /*001c*/ 	.word	0x00000000
        /*0020*/ 	.short	0x0002
        /*0022*/ 	.short	0x0010
        /*0024*/ 	.byte	0x00, 0xf5, 0x21, 0x00


	//----- nvinfo : EIATTR_KPARAM_INFO
	.align		4
.L_43:
        /*0028*/ 	.byte	0x04, 0x17
        /*002a*/ 	.short	(.L_45 - .L_44)
.L_44:
        /*002c*/ 	.word	0x00000000
        /*0030*/ 	.short	0x0001
        /*0032*/ 	.short	0x0008
        /*0034*/ 	.byte	0x00, 0xf5, 0x21, 0x00


	//----- nvinfo : EIATTR_KPARAM_INFO
	.align		4
.L_45:
        /*0038*/ 	.byte	0x04, 0x17
        /*003a*/ 	.short	(.L_47 - .L_46)
.L_46:
        /*003c*/ 	.word	0x00000000
        /*0040*/ 	.short	0x0000
        /*0042*/ 	.short	0x0000
        /*0044*/ 	.byte	0x00, 0xf0, 0x11, 0x00


	//----- nvinfo : EIATTR_SPARSE_MMA_MASK
	.align		4
.L_47:
        /*0048*/ 	.byte	0x03, 0x50
        /*004a*/ 	.short	0x0000


	//----- nvinfo : EIATTR_MAXREG_COUNT
	.align		4
        /*004c*/ 	.byte	0x03, 0x1b
        /*004e*/ 	.short	0x00ff


	//----- nvinfo : EIATTR_MERCURY_ISA_VERSION
	.align		4
        /*0050*/ 	.byte	0x03, 0x5f
        /*0052*/ 	.short	0x0101


	//----- nvinfo : EIATTR_VRC_CTA_INIT_COUNT
	.align		4
        /*0054*/ 	.byte	0x02, 0x4a
	.zero		1
	.zero		1


	//----- nvinfo : EIATTR_EXIT_INSTR_OFFSETS
	.align		4
        /*0058*/ 	.byte	0x04, 0x1c
        /*005a*/ 	.short	(.L_49 - .L_48)


	//   ....[0]....
.L_48:
        /*005c*/ 	.word	0x00000070


	//   ....[1]....
        /*0060*/ 	.word	0x00000130


	//   ....[2]....
        /*0064*/ 	.word	0x00000370


	//   ....[3]....
        /*0068*/ 	.word	0x00000460


	//----- nvinfo : EIATTR_CRS_STACK_SIZE
	.align		4
.L_49:
        /*006c*/ 	.byte	0x04, 0x1e
        /*006e*/ 	.short	(.L_51 - .L_50)
.L_50:
        /*0070*/ 	.word	0x00000000


	//----- nvinfo : EIATTR_CBANK_PARAM_SIZE
	.align		4
.L_51:
        /*0074*/ 	.byte	0x03, 0x19
        /*0076*/ 	.short	0x0020


	//----- nvinfo : EIATTR_PARAM_CBANK
	.align		4
        /*0078*/ 	.byte	0x04, 0x0a
        /*007a*/ 	.short	(.L_53 - .L_52)
	.align		4
.L_52:
        /*007c*/ 	.word	index@(.nv.constant0.multiplePointersSumLetter)
        /*0080*/ 	.short	0x0380
        /*0082*/ 	.short	0x0020


	//----- nvinfo : EIATTR_SW_WAR
	.align		4
.L_53:
        /*0084*/ 	.byte	0x04, 0x36
        /*0086*/ 	.short	(.L_55 - .L_54)
.L_54:
        /*0088*/ 	.word	0x00000008
.L_55:


//--------------------- .nv.info.multiplePointers --------------------------
	.section	.nv.info.multiplePointers,"",@"SHT_CUDA_INFO"
	.sectionflags	@""
	.align	4


	//----- nvinfo : EIATTR_CUDA_API_VERSION
	.align		4
        /*0000*/ 	.byte	0x04, 0x37
        /*0002*/ 	.short	(.L_57 - .L_56)
.L_56:
        /*0004*/ 	.word	0x00000082


	//----- nvinfo : EIATTR_KPARAM_INFO
	.align		4
.L_57:
        /*0008*/ 	.byte	0x04, 0x17
        /*000a*/ 	.short	(.L_59 - .L_58)
.L_58:
        /*000c*/ 	.word	0x00000000
        /*0010*/ 	.short	0x0003
        /*0012*/ 	.short	0x0018
        /*0014*/ 	.byte	0x00, 0xf5, 0x21, 0x00


	//----- nvinfo : EIATTR_KPARAM_INFO
	.align		4
.L_59:
        /*0018*/ 	.byte	0x04, 0x17
        /*001a*/ 	.short	(.L_61 - .L_60)
.L_60:
        /*001c*/ 	.word	0x00000000
        /*0020*/ 	.short	0x0002
        /*0022*/ 	.short	0x0010
        /*0024*/ 	.byte	0x00, 0xf5, 0x21, 0x00


	//----- nvinfo : EIATTR_KPARAM_INFO
	.align		4
.L_61:
        /*0028*/ 	.byte	0x04, 0x17
        /*002a*/ 	.short	(.L_63 - .L_62)
.L_62:
        /*002c*/ 	.word	0x00000000
        /*0030*/ 	.short	0x0001
        /*0032*/ 	.short	0x0008
        /*0034*/ 	.byte	0x00, 0xf5, 0x21, 0x00


	//----- nvinfo : EIATTR_KPARAM_INFO
	.align		4
.L_63:
        /*0038*/ 	.byte	0x04, 0x17
        /*003a*/ 	.short	(.L_65 - .L_64)
.L_64:
        /*003c*/ 	.word	0x00000000
        /*0040*/ 	.short	0x0000
        /*0042*/ 	.short	0x0000
        /*0044*/ 	.byte	0x00, 0xf0, 0x11, 0x00


	//----- nvinfo : EIATTR_SPARSE_MMA_MASK
	.align		4
.L_65:
        /*0048*/ 	.byte	0x03, 0x50
        /*004a*/ 	.short	0x0000


	//----- nvinfo : EIATTR_MAXREG_COUNT
	.align		4
        /*004c*/ 	.byte	0x03, 0x1b
        /*004e*/ 	.short	0x00ff


	//----- nvinfo : EIATTR_MERCURY_ISA_VERSION
	.align		4
        /*0050*/ 	.byte	0x03, 0x5f
        /*0052*/ 	.short	0x0101


	//----- nvinfo : EIATTR_VRC_CTA_INIT_COUNT
	.align		4
        /*0054*/ 	.byte	0x02, 0x4a
	.zero		1
	.zero		1


	//----- nvinfo : EIATTR_EXIT_INSTR_OFFSETS
	.align		4
        /*0058*/ 	.byte	0x04, 0x1c
        /*005a*/ 	.short	(.L_67 - .L_66)


	//   ....[0]....
.L_66:
        /*005c*/ 	.word	0x00000070


	//   ....[1]....
        /*0060*/ 	.word	0x00000110


	//   ....[2]....
        /*0064*/ 	.word	0x00000a90


	//   ....[3]....
        /*0068*/ 	.word	0x00000bd0


	//----- nvinfo : EIATTR_CRS_STACK_SIZE
	.align		4
.L_67:
        /*006c*/ 	.byte	0x04, 0x1e
        /*006e*/ 	.short	(.L_69 - .L_68)
.L_68:
        /*0070*/ 	.word	0x00000000


	//----- nvinfo : EIATTR_CBANK_PARAM_SIZE
	.align		4
.L_69:
        /*0074*/ 	.byte	0x03, 0x19
        /*0076*/ 	.short	0x0020


	//----- nvinfo : EIATTR_PARAM_CBANK
	.align		4
        /*0078*/ 	.byte	0x04, 0x0a
        /*007a*/ 	.short	(.L_71 - .L_70)
	.align		4
.L_70:
        /*007c*/ 	.word	index@(.nv.constant0.multiplePointers)
        /*0080*/ 	.short	0x0380
        /*0082*/ 	.short	0x0020


	//----- nvinfo : EIATTR_SW_WAR
	.align		4
.L_71:
        /*0084*/ 	.byte	0x04, 0x36
        /*0086*/ 	.short	(.L_73 - .L_72)
.L_72:
        /*0088*/ 	.word	0x00000008
.L_73:


//--------------------- .nv.callgraph             --------------------------
	.section	.nv.callgraph,"",@"SHT_CUDA_CALLGRAPH"
	.align	4
	.sectionentsize	8
	.align		4
        /*0000*/ 	.word	0x00000000
	.align		4
        /*0004*/ 	.word	0xffffffff
	.align		4
        /*0008*/ 	.word	0x00000000
	.align		4
        /*000c*/ 	.word	0xfffffffe
	.align		4
        /*0010*/ 	.word	0x00000000
	.align		4
        /*0014*/ 	.word	0xfffffffd
	.align		4
        /*0018*/ 	.word	0x00000000
	.align		4
        /*001c*/ 	.word	0xfffffffc


//--------------------- .text.singlePointer       --------------------------
	.section	.text.singlePointer,"ax",@progbits
	.align	128
        .global         singlePointer
        .type           singlePointer,@function
        .size           singlePointer,(.L_x_27 - singlePointer)
        .other          singlePointer,@"STO_CUDA_ENTRY STV_DEFAULT"
singlePointer:
.text.singlePointer:
[----:B------:R-:W-:Y:S01]  /*0000*/  LDC R1, c[0x0][0x37c] ;  /* 0x0000df00ff017b82 */ /* 0x000fe20000000800 */
[----:B------:R-:W0:Y:S07]  /*0010*/  S2R R0, SR_TID.X ;  /* 0x0000000000007919 */ /* 0x000e2e0000002100 */
[----:B------:R-:W0:Y:S01]  /*0020*/  S2UR UR4, SR_CTAID.X ;  /* 0x00000000000479c3 */ /* 0x000e220000002500 */
[----:B------:R-:W1:Y:S07]  /*0030*/  LDCU UR5, c[0x0][0x380] ;  /* 0x00007000ff0577ac */ /* 0x000e6e0008000800 */
[----:B------:R-:W0:Y:S02]  /*0040*/  LDC R7, c[0x0][0x360] ;  /* 0x0000d800ff077b82 */ /* 0x000e240000000800 */
[----:B0-----:R-:W-:-:S05]  /*0050*/  IMAD R7, R7, UR4, R0 ;  /* 0x0000000407077c24 */ /* 0x001fca000f8e0200 */
[----:B-1----:R-:W-:-:S13]  /*0060*/  ISETP.GE.U32.AND P0, PT, R7, UR5, PT ;  /* 0x0000000507007c0c */ /* 0x002fda000bf06070 */
[----:B------:R-:W-:Y:S05]  /*0070*/  @P0 EXIT ;  /* 0x000000000000094d */ /* 0x000fea0003800000 */
[----:B------:R-:W0:Y:S01]  /*0080*/  LDC.64 R4, c[0x0][0x398] ;  /* 0x0000e600ff047b82 */ /* 0x000e220000000a00 */
[----:B------:R-:W-:Y:S01]  /*0090*/  ISETP.NE.AND P0, PT, R7, RZ, PT ;  /* 0x000000ff0700720c */ /* 0x000fe20003f05270 */
[----:B------:R-:W1:-:S12]  /*00a0*/  LDCU.64 UR4, c[0x0][0x358] ;  /* 0x00006b00ff0477ac */ /* 0x000e580008000a00 */
[----:B------:R-:W2:Y:S01]  /*00b0*/  @P0 LDC.64 R2, c[0x0][0x390] ;  /* 0x0000e400ff020b82 */ /* 0x000ea20000000a00 */
[----:B0-----:R-:W-:-:S06]  /*00c0*/  IMAD.WIDE.U32 R4, R7, 0x4, R4 ;  /* 0x0000000407047825 */ /* 0x001fcc00078e0004 */
[----:B-1----:R-:W3:Y:S01]  /*00d0*/  LDG.E R4, desc[UR4][R4.64] ;  /* 0x0000000404047981 */ /* 0x002ee2000c1e1900 */
[----:B------:R-:W-:-:S04]  /*00e0*/  @P0 VIADD R7, R7, 0xffffffff ;  /* 0xffffffff07070836 */ /* 0x000fc80000000000 */
[----:B--2---:R-:W-:-:S05]  /*00f0*/  @P0 IMAD.WIDE.U32 R2, R7, 0x4, R2 ;  /* 0x0000000407020825 */ /* 0x004fca00078e0002 */
[----:B------:R0:W5:Y:S01]  /*0100*/  @P0 LDG.E R7, desc[UR4][R2.64] ;  /* 0x0000000402070981 */ /* 0x000162000c1e1900 */
[----:B---3--:R-:W-:-:S13]  /*0110*/  ISETP.GE.AND P1, PT, R4, 0x1, PT ;  /* 0x000000010400780c */ /* 0x008fda0003f26270 */
[----:B0-----:R-:W-:Y:S05]  /*0120*/  @!P1 EXIT ;  /* 0x000000000000994d */ /* 0x001fea0003800000 */
[C---:B------:R-:W-:Y:S01]  /*0130*/  ISETP.GE.U32.AND P1, PT, R4.reuse, 0x4, PT ;  /* 0x000000040400780c */ /* 0x040fe20003f26070 */
[----:B------:R-:W-:Y:S01]  /*0140*/  BSSY.RECONVERGENT B1, `(.L_x_0) ;  /* 0x0000097000017945 */ /* 0x000fe20003800200 */
[----:B------:R-:W-:Y:S02]  /*0150*/  CS2R R2, SRZ ;  /* 0x0000000000027805 */ /* 0x000fe4000001ff00 */
[----:B------:R-:W-:Y:S01]  /*0160*/  LOP3.LUT R0, R4, 0x3, RZ, 0xc0, !PT ;  /* 0x0000000304007812 */ /* 0x000fe200078ec0ff */
[----:B------:R-:W-:Y:S01]  /*0170*/  IMAD.MOV.U32 R9, RZ, RZ, RZ ;  /* 0x000000ffff097224 */ /* 0x000fe200078e00ff */
[--C-:B-----5:R-:W-:Y:S01]  /*0180*/  @P0 SHF.R.S32.HI R3, RZ, 0x1f, R7.reuse ;  /* 0x0000001fff030819 */ /* 0x120fe20000011407 */
[----:B------:R-:W-:-:S06]  /*0190*/  @P0 IMAD.MOV.U32 R2, RZ, RZ, R7 ;  /* 0x000000ffff020224 */ /* 0x000fcc00078e0007 */
[----:B------:R-:W-:Y:S05]  /*01a0*/  @!P1 BRA `(.L_x_1) ;  /* 0x0000000800409947 */ /* 0x000fea0003800000 */
[----:B------:R-:W0:Y:S01]  /*01b0*/  LDCU.64 UR8, c[0x0][0x3a0] ;  /* 0x00007400ff0877ac */ /* 0x000e220008000a00 */
[----:B------:R-:W-:Y:S01]  /*01c0*/  LOP3.LUT R9, R4, 0x7ffffffc, RZ, 0xc0, !PT ;  /* 0x7ffffffc04097812 */ /* 0x000fe200078ec0ff */
[----:B------:R-:W-:Y:S01]  /*01d0*/  BSSY.RELIABLE B0, `(.L_x_2) ;  /* 0x0000076000007945 */ /* 0x000fe20003800100 */
[----:B------:R-:W1:Y:S02]  /*01e0*/  LDCU.64 UR6, c[0x0][0x388] ;  /* 0x00007100ff0677ac */ /* 0x000e640008000a00 */
[----:B------:R-:W-:-:S04]  /*01f0*/  IADD3 R8, PT, PT, -R9, RZ, RZ ;  /* 0x000000ff09087210 */ /* 0x000fc80007ffe1ff */
[----:B------:R-:W-:Y:S02]  /*0200*/  ISETP.GE.AND P0, PT, R8, RZ, PT ;  /* 0x000000ff0800720c */ /* 0x000fe40003f06270 */
[C---:B0-----:R-:W-:Y:S02]  /*0210*/  IADD3 R6, P2, PT, R2.reuse, UR8, RZ ;  /* 0x0000000802067c10 */ /* 0x041fe4000ff5e0ff */
[----:B-1----:R-:W-:Y:S02]  /*0220*/  IADD3.X R4, P1, PT, R2, UR6, RZ, PT, !PT ;  /* 0x0000000602047c10 */ /* 0x002fe4000bf3e4ff */
[----:B------:R-:W-:Y:S02]  /*0230*/  IADD3 R6, P3, PT, R6, 0x3, RZ ;  /* 0x0000000306067810 */ /* 0x000fe40007f7e0ff */
[----:B------:R-:W-:Y:S02]  /*0240*/  IADD3.X R5, PT, PT, R3, UR7, RZ, P1, !PT ;  /* 0x0000000703057c10 */ /* 0x000fe40008ffe4ff */
[----:B------:R-:W-:-:S03]  /*0250*/  IADD3.X R7, PT, PT, RZ, UR9, R3, P3, P2 ;  /* 0x00000009ff077c10 */ /* 0x000fc60009fe4403 */
[----:B------:R-:W-:Y:S06]  /*0260*/  @P0 BRA `(.L_x_3) ;  /* 0x0000000400b00947 */ /* 0x000fec0003800000 */
[----:B------:R-:W-:Y:S01]  /*0270*/  IMAD.MOV R10, RZ, RZ, -R8 ;  /* 0x000000ffff0a7224 */ /* 0x000fe200078e0a08 */
[----:B------:R-:W-:Y:S01]  /*0280*/  BSSY.RECONVERGENT B2, `(.L_x_4) ;  /* 0x0000040000027945 */ /* 0x000fe20003800200 */
[----:B------:R-:W-:-:S03]  /*0290*/  PLOP3.LUT P0, PT, PT, PT, PT, 0x80, 0x8 ;  /* 0x000000000008781c */ /* 0x000fc60003f0f070 */
[----:B------:R-:W-:-:S13]  /*02a0*/  ISETP.GT.AND P1, PT, R10, 0xc, PT ;  /* 0x0000000c0a00780c */ /* 0x000fda0003f24270 */
[----:B------:R-:W-:Y:S05]  /*02b0*/  @!P1 BRA `(.L_x_5) ;  /* 0x0000000000f09947 */ /* 0x000fea0003800000 */
[----:B------:R-:W-:-:S13]  /*02c0*/  PLOP3.LUT P0, PT, PT, PT, PT, 0x8, 0x80 ;  /* 0x000000000080781c */ /* 0x000fda0003f0e170 */
.L_x_6:
[----:B------:R-:W2:Y:S02]  /*02d0*/  LDG.E.U8 R10, desc[UR4][R4.64+-0x1] ;  /* 0xffffff04040a7981 */ /* 0x000ea4000c1e1100 */
[----:B--2---:R-:W-:-:S05]  /*02e0*/  VIADD R11, R10, 0x1 ;  /* 0x000000010a0b7836 */ /* 0x004fca0000000000 */
[----:B------:R0:W-:Y:S04]  /*02f0*/  STG.E.U8 desc[UR4][R6.64+-0x3], R11 ;  /* 0xfffffd0b06007986 */ /* 0x0001e8000c101104 */
[----:B------:R-:W2:Y:S02]  /*0300*/  LDG.E.U8 R10, desc[UR4][R4.64] ;  /* 0x00000004040a7981 */ /* 0x000ea4000c1e1100 */
[----:B--2---:R-:W-:-:S05]  /*0310*/  VIADD R13, R10, 0x1 ;  /* 0x000000010a0d7836 */ /* 0x004fca0000000000 */
[----:B------:R1:W-:Y:S04]  /*0320*/  STG.E.U8 desc[UR4][R6.64+-0x2], R13 ;  /* 0xfffffe0d06007986 */ /* 0x0003e8000c101104 */
[----:B------:R-:W2:Y:S02]  /*0330*/  LDG.E.U8 R10, desc[UR4][R4.64+0x1] ;  /* 0x00000104040a7981 */ /* 0x000ea4000c1e1100 */
[----:B--2---:R-:W-:-:S05]  /*0340*/  IADD3 R15, PT, PT, R10, 0x1, RZ ;  /* 0x000000010a0f7810 */ /* 0x004fca0007ffe0ff */
[----:B------:R2:W-:Y:S04]  /*0350*/  STG.E.U8 desc[UR4][R6.64+-0x1], R15 ;  /* 0xffffff0f06007986 */ /* 0x0005e8000c101104 */
[----:B------:R-:W3:Y:S02]  /*0360*/  LDG.E.U8 R10, desc[UR4][R4.64+0x2] ;  /* 0x00000204040a7981 */ /* 0x000ee4000c1e1100 */
[----:B---3--:R-:W-:-:S05]  /*0370*/  VIADD R17, R10, 0x1 ;  /* 0x000000010a117836 */ /* 0x008fca0000000000 */
[----:B------:R3:W-:Y:S04]  /*0380*/  STG.E.U8 desc[UR4][R6.64], R17 ;  /* 0x0000001106007986 */ /* 0x0007e8000c101104 */
[----:B------:R-:W0:Y:S02]  /*0390*/  LDG.E.U8 R10, desc[UR4][R4.64+0x3] ;  /* 0x00000304040a7981 */ /* 0x000e24000c1e1100 */
[----:B0-----:R-:W-:-:S05]  /*03a0*/  VIADD R11, R10, 0x1 ;  /* 0x000000010a0b7836 */ /* 0x001fca0000000000 */
[----:B------:R0:W-:Y:S04]  /*03b0*/  STG.E.U8 desc[UR4][R6.64+0x1], R11 ;  /* 0x0000010b06007986 */ /* 0x0001e8000c101104 */
[----:B------:R-:W1:Y:S02]  /*03c0*/  LDG.E.U8 R10, desc[UR4][R4.64+0x4] ;  /* 0x00000404040a7981 */ /* 0x000e64000c1e1100 */
[----:B-1----:R-:W-:-:S05]  /*03d0*/  VIADD R13, R10, 0x1 ;  /* 0x000000010a0d7836 */ /* 0x002fca0000000000 */
        /* <DEDUP_REMOVED lines=18> */
[----:B------:R-:W-:Y:S04]  /*0500*/  STG.E.U8 desc[UR4][R6.64+0x8], R17 ;  /* 0x0000081106007986 */ /* 0x000fe8000c101104 */
[----:B------:R-:W0:Y:S02]  /*0510*/  LDG.E.U8 R10, desc[UR4][R4.64+0xb] ;  /* 0x00000b04040a7981 */ /* 0x000e24000c1e1100 */
[----:B0-----:R-:W-:-:S05]  /*0520*/  VIADD R11, R10, 0x1 ;  /* 0x000000010a0b7836 */ /* 0x001fca0000000000 */
[----:B------:R-:W-:Y:S04]  /*0530*/  STG.E.U8 desc[UR4][R6.64+0x9], R11 ;  /* 0x0000090b06007986 */ /* 0x000fe8000c101104 */
[----:B------:R-:W1:Y:S02]  /*0540*/  LDG.E.U8 R10, desc[UR4][R4.64+0xc] ;  /* 0x00000c04040a7981 */ /* 0x000e64000c1e1100 */
[----:B-1----:R-:W-:-:S05]  /*0550*/  VIADD R13, R10, 0x1 ;  /* 0x000000010a0d7836 */ /* 0x002fca0000000000 */
[----:B------:R0:W-:Y:S04]  /*0560*/  STG.E.U8 desc[UR4][R6.64+0xa], R13 ;  /* 0x00000a0d06007986 */ /* 0x0001e8000c101104 */
[----:B------:R-:W2:Y:S01]  /*0570*/  LDG.E.U8 R10, desc[UR4][R4.64+0xd] ;  /* 0x00000d04040a7981 */ /* 0x000ea2000c1e1100 */
[----:B------:R-:W-:Y:S01]  /*0580*/  VIADD R8, R8, 0x10 ;  /* 0x0000001008087836 */ /* 0x000fe20000000000 */
[----:B--2---:R-:W-:-:S05]  /*0590*/  IADD3 R15, PT, PT, R10, 0x1, RZ ;  /* 0x000000010a0f7810 */ /* 0x004fca0007ffe0ff */
[----:B------:R-:W-:Y:S04]  /*05a0*/  STG.E.U8 desc[UR4][R6.64+0xb], R15 ;  /* 0x00000b0f06007986 */ /* 0x000fe8000c101104 */
[----:B------:R1:W2:Y:S01]  /*05b0*/  LDG.E.U8 R10, desc[UR4][R4.64+0xe] ;  /* 0x00000e04040a7981 */ /* 0x0002a2000c1e1100 */
[----:B------:R-:W-:Y:S02]  /*05c0*/  ISETP.GE.AND P1, PT, R8, -0xc, PT ;  /* 0xfffffff40800780c */ /* 0x000fe40003f26270 */
[----:B------:R-:W-:-:S05]  /*05d0*/  IADD3 R12, P2, PT, R4, 0x10, RZ ;  /* 0x00000010040c7810 */ /* 0x000fca0007f5e0ff */
[----:B0-----:R-:W-:Y:S02]  /*05e0*/  IMAD.X R13, RZ, RZ, R5, P2 ;  /* 0x000000ffff0d7224 */ /* 0x001fe400010e0605 */
[----:B-1----:R-:W-:Y:S02]  /*05f0*/  IMAD.MOV.U32 R4, RZ, RZ, R12 ;  /* 0x000000ffff047224 */ /* 0x002fe400078e000c */
[----:B------:R-:W-:Y:S02]  /*0600*/  IMAD.MOV.U32 R5, RZ, RZ, R13 ;  /* 0x000000ffff057224 */ /* 0x000fe400078e000d */
[----:B--2---:R-:W-:Y:S01]  /*0610*/  VIADD R17, R10, 0x1 ;  /* 0x000000010a117836 */ /* 0x004fe20000000000 */
[----:B------:R-:W-:-:S04]  /*0620*/  IADD3 R10, P3, PT, R6, 0x10, RZ ;  /* 0x00000010060a7810 */ /* 0x000fc80007f7e0ff */
[----:B------:R-:W-:Y:S01]  /*0630*/  IADD3.X R11, PT, PT, RZ, R7, RZ, P3, !PT ;  /* 0x00000007ff0b7210 */ /* 0x000fe20001ffe4ff */
[----:B------:R0:W-:Y:S02]  /*0640*/  STG.E.U8 desc[UR4][R6.64+0xc], R17 ;  /* 0x00000c1106007986 */ /* 0x0001e4000c101104 */
[----:B0-----:R-:W-:Y:S01]  /*0650*/  IMAD.MOV.U32 R6, RZ, RZ, R10 ;  /* 0x000000ffff067224 */ /* 0x001fe200078e000a */
[----:B------:R-:W-:Y:S01]  /*0660*/  MOV R7, R11 ;  /* 0x0000000b00077202 */ /* 0x000fe20000000f00 */
[----:B------:R-:W-:Y:S06]  /*0670*/  @!P1 BRA `(.L_x_6) ;  /* 0xfffffffc00149947 */ /* 0x000fec000383ffff */
.L_x_5:
[----:B------:R-:W-:Y:S05]  /*0680*/  BSYNC.RECONVERGENT B2 ;  /* 0x0000000000027941 */ /* 0x000fea0003800200 */
.L_x_4:
[----:B------:R-:W-:Y:S01]  /*0690*/  IMAD.MOV R10, RZ, RZ, -R8 ;  /* 0x000000ffff0a7224 */ /* 0x000fe200078e0a08 */
[----:B------:R-:W-:Y:S04]  /*06a0*/  BSSY.RECONVERGENT B2, `(.L_x_7) ;  /* 0x0000025000027945 */ /* 0x000fe80003800200 */
[----:B------:R-:W-:-:S13]  /*06b0*/  ISETP.GT.AND P1, PT, R10, 0x4, PT ;  /* 0x000000040a00780c */ /* 0x000fda0003f24270 */
[----:B------:R-:W-:Y:S05]  /*06c0*/  @!P1 BRA `(.L_x_8) ;  /* 0x0000000000889947 */ /* 0x000fea0003800000 */
        /* <DEDUP_REMOVED lines=17> */
[----:B------:R-:W-:Y:S04]  /*07e0*/  STG.E.U8 desc[UR4][R6.64+0x2], R13 ;  /* 0x0000020d06007986 */ /* 0x000fe8000c101104 */
[----:B------:R-:W2:Y:S02]  /*07f0*/  LDG.E.U8 R10, desc[UR4][R4.64+0x5] ;  /* 0x00000504040a7981 */ /* 0x000ea4000c1e1100 */
[----:B--2---:R-:W-:-:S05]  /*0800*/  IADD3 R15, PT, PT, R10, 0x1, RZ ;  /* 0x000000010a0f7810 */ /* 0x004fca0007ffe0ff */
[----:B------:R-:W-:Y:S04]  /*0810*/  STG.E.U8 desc[UR4][R6.64+0x3], R15 ;  /* 0x0000030f06007986 */ /* 0x000fe8000c101104 */
[----:B------:R1:W3:Y:S01]  /*0820*/  LDG.E.U8 R10, desc[UR4][R4.64+0x6] ;  /* 0x00000604040a7981 */ /* 0x0002e2000c1e1100 */
[----:B------:R-:W-:Y:S02]  /*0830*/  IADD3 R12, P1, PT, R4, 0x8, RZ ;  /* 0x00000008040c7810 */ /* 0x000fe40007f3e0ff */
[----:B------:R-:W-:Y:S02]  /*0840*/  PLOP3.LUT P0, PT, PT, PT, PT, 0x8, 0x80 ;  /* 0x000000000080781c */ /* 0x000fe40003f0e170 */
[----:B------:R-:W-:Y:S01]  /*0850*/  IADD3 R8, PT, PT, R8, 0x8, RZ ;  /* 0x0000000808087810 */ /* 0x000fe20007ffe0ff */
[----:B------:R-:W-:-:S02]  /*0860*/  IMAD.X R19, RZ, RZ, R5, P1 ;  /* 0x000000ffff137224 */ /* 0x000fc400008e0605 */
[----:B-1----:R-:W-:Y:S02]  /*0870*/  IMAD.MOV.U32 R4, RZ, RZ, R12 ;  /* 0x000000ffff047224 */ /* 0x002fe400078e000c */
[----:B------:R-:W-:Y:S02]  /*0880*/  IMAD.MOV.U32 R5, RZ, RZ, R19 ;  /* 0x000000ffff057224 */ /* 0x000fe400078e0013 */
[----:B---3--:R-:W-:Y:S01]  /*0890*/  VIADD R17, R10, 0x1 ;  /* 0x000000010a117836 */ /* 0x008fe20000000000 */
[----:B------:R-:W-:-:S04]  /*08a0*/  IADD3 R10, P2, PT, R6, 0x8, RZ ;  /* 0x00000008060a7810 */ /* 0x000fc80007f5e0ff */
[----:B------:R1:W-:Y:S01]  /*08b0*/  STG.E.U8 desc[UR4][R6.64+0x4], R17 ;  /* 0x0000041106007986 */ /* 0x0003e2000c101104 */
[----:B0-----:R-:W-:Y:S02]  /*08c0*/  IMAD.X R11, RZ, RZ, R7, P2 ;  /* 0x000000ffff0b7224 */ /* 0x001fe400010e0607 */
[----:B-1----:R-:W-:-:S03]  /*08d0*/  IMAD.MOV.U32 R6, RZ, RZ, R10 ;  /* 0x000000ffff067224 */ /* 0x002fc600078e000a */
[----:B------:R-:W-:-:S07]  /*08e0*/  MOV R7, R11 ;  /* 0x0000000b00077202 */ /* 0x000fce0000000f00 */
.L_x_8:
[----:B------:R-:W-:Y:S05]  /*08f0*/  BSYNC.RECONVERGENT B2 ;  /* 0x0000000000027941 */ /* 0x000fea0003800200 */
.L_x_7:
[----:B------:R-:W-:-:S13]  /*0900*/  ISETP.NE.OR P0, PT, R8, RZ, P0 ;  /* 0x000000ff0800720c */ /* 0x000fda0000705670 */
[----:B------:R-:W-:Y:S05]  /*0910*/  @!P0 BREAK.RELIABLE B0 ;  /* 0x0000000000008942 */ /* 0x000fea0003800100 */
[----:B------:R-:W-:Y:S05]  /*0920*/  @!P0 BRA `(.L_x_1) ;  /* 0x0000000000608947 */ /* 0x000fea0003800000 */
.L_x_3:
[----:B------:R-:W-:Y:S05]  /*0930*/  BSYNC.RELIABLE B0 ;  /* 0x0000000000007941 */ /* 0x000fea0003800100 */
.L_x_2:
[----:B------:R-:W2:Y:S02]  /*0940*/  LDG.E.U8 R10, desc[UR4][R4.64+-0x1] ;  /* 0xffffff04040a7981 */ /* 0x000ea4000c1e1100 */
[----:B--2---:R-:W-:-:S05]  /*0950*/  VIADD R11, R10, 0x1 ;  /* 0x000000010a0b7836 */ /* 0x004fca0000000000 */
[----:B------:R-:W-:Y:S04]  /*0960*/  STG.E.U8 desc[UR4][R6.64+-0x3], R11 ;  /* 0xfffffd0b06007986 */ /* 0x000fe8000c101104 */
[----:B------:R-:W2:Y:S02]  /*0970*/  LDG.E.U8 R10, desc[UR4][R4.64] ;  /* 0x00000004040a7981 */ /* 0x000ea4000c1e1100 */
[----:B--2---:R-:W-:-:S05]  /*0980*/  VIADD R13, R10, 0x1 ;  /* 0x000000010a0d7836 */ /* 0x004fca0000000000 */
[----:B------:R0:W-:Y:S04]  /*0990*/  STG.E.U8 desc[UR4][R6.64+-0x2], R13 ;  /* 0xfffffe0d06007986 */ /* 0x0001e8000c101104 */
[----:B------:R-:W2:Y:S01]  /*09a0*/  LDG.E.U8 R10, desc[UR4][R4.64+0x1] ;  /* 0x00000104040a7981 */ /* 0x000ea2000c1e1100 */
[----:B------:R-:W-:Y:S02]  /*09b0*/  VIADD R8, R8, 0x4 ;  /* 0x0000000408087836 */ /* 0x000fe40000000000 */
[----:B--2---:R-:W-:-:S05]  /*09c0*/  VIADD R15, R10, 0x1 ;  /* 0x000000010a0f7836 */ /* 0x004fca0000000000 */
[----:B------:R-:W-:Y:S04]  /*09d0*/  STG.E.U8 desc[UR4][R6.64+-0x1], R15 ;  /* 0xffffff0f06007986 */ /* 0x000fe8000c101104 */
[----:B------:R1:W2:Y:S01]  /*09e0*/  LDG.E.U8 R10, desc[UR4][R4.64+0x2] ;  /* 0x00000204040a7981 */ /* 0x0002a2000c1e1100 */
[----:B------:R-:W-:Y:S02]  /*09f0*/  ISETP.NE.AND P0, PT, R8, RZ, PT ;  /* 0x000000ff0800720c */ /* 0x000fe40003f05270 */
[----:B------:R-:W-:-:S05]  /*0a00*/  IADD3 R12, P1, PT, R4, 0x4, RZ ;  /* 0x00000004040c7810 */ /* 0x000fca0007f3e0ff */
[----:B0-----:R-:W-:Y:S01]  /*0a10*/  IMAD.X R13, RZ, RZ, R5, P1 ;  /* 0x000000ffff0d7224 */ /* 0x001fe200008e0605 */
[----:B-1----:R-:W-:-:S03]  /*0a20*/  MOV R4, R12 ;  /* 0x0000000c00047202 */ /* 0x002fc60000000f00 */
[----:B------:R-:W-:Y:S01]  /*0a30*/  IMAD.MOV.U32 R5, RZ, RZ, R13 ;  /* 0x000000ffff057224 */ /* 0x000fe200078e000d */
[----:B--2---:R-:W-:Y:S02]  /*0a40*/  IADD3 R17, PT, PT, R10, 0x1, RZ ;  /* 0x000000010a117810 */ /* 0x004fe40007ffe0ff */
[----:B------:R-:W-:-:S03]  /*0a50*/  IADD3 R10, P2, PT, R6, 0x4, RZ ;  /* 0x00000004060a7810 */ /* 0x000fc60007f5e0ff */
[----:B------:R0:W-:Y:S02]  /*0a60*/  STG.E.U8 desc[UR4][R6.64], R17 ;  /* 0x0000001106007986 */ /* 0x0001e4000c101104 */
[----:B------:R-:W-:Y:S02]  /*0a70*/  IMAD.X R11, RZ, RZ, R7, P2 ;  /* 0x000000ffff0b7224 */ /* 0x000fe400010e0607 */
[----:B0-----:R-:W-:-:S03]  /*0a80*/  IMAD.MOV.U32 R6, RZ, RZ, R10 ;  /* 0x000000ffff067224 */ /* 0x001fc600078e000a */
[----:B------:R-:W-:Y:S01]  /*0a90*/  MOV R7, R11 ;  /* 0x0000000b00077202 */ /* 0x000fe20000000f00 */
[----:B------:R-:W-:Y:S06]  /*0aa0*/  @P0 BRA `(.L_x_2) ;  /* 0xfffffffc00a40947 */ /* 0x000fec000383ffff */
.L_x_1:
[----:B------:R-:W-:Y:S05]  /*0ab0*/  BSYNC.RECONVERGENT B1 ;  /* 0x0000000000017941 */ /* 0x000fea0003800200 */
.L_x_0:
[----:B------:R-:W-:Y:S05]  /*0ac0*/  WARPSYNC.ALL ;  /* 0x0000000000007948 */ /* 0x000fea0003800000 */
[----:B------:R-:W-:-:S13]  /*0ad0*/  ISETP.NE.AND P0, PT, R0, RZ, PT ;  /* 0x000000ff0000720c */ /* 0x000fda0003f05270 */
[----:B------:R-:W-:Y:S05]  /*0ae0*/  @!P0 EXIT ;  /* 0x000000000000894d */ /* 0x000fea0003800000 */
[----:B------:R-:W0:Y:S01]  /*0af0*/  LDCU.64 UR6, c[0x0][0x3a0] ;  /* 0x00007400ff0677ac */ /* 0x000e220008000a00 */
[----:B------:R-:W-:Y:S01]  /*0b00*/  IADD3 R4, P0, PT, R9, R2, RZ ;  /* 0x0000000209047210 */ /* 0x000fe20007f1e0ff */
[----:B------:R-:W-:Y:S01]  /*0b10*/  IMAD.MOV R0, RZ, RZ, -R0 ;  /* 0x000000ffff007224 */ /* 0x000fe200078e0a00 */
[----:B------:R-:W1:Y:S03]  /*0b20*/  LDCU.64 UR8, c[0x0][0x388] ;  /* 0x00007100ff0877ac */ /* 0x000e660008000a00 */
[----:B------:R-:W-:Y:S01]  /*0b30*/  IMAD.X R2, RZ, RZ, R3, P0 ;  /* 0x000000ffff027224 */ /* 0x000fe200000e0603 */
[C---:B0-----:R-:W-:Y:S02]  /*0b40*/  IADD3 R6, P1, PT, R4.reuse, UR6, RZ ;  /* 0x0000000604067c10 */ /* 0x041fe4000ff3e0ff */
[----:B-1----:R-:W-:Y:S02]  /*0b50*/  IADD3 R4, P2, PT, R4, UR8, RZ ;  /* 0x0000000804047c10 */ /* 0x002fe4000ff5e0ff */
[----:B------:R-:W-:-:S02]  /*0b60*/  IADD3.X R9, PT, PT, R2, UR7, RZ, P1, !PT ;  /* 0x0000000702097c10 */ /* 0x000fc40008ffe4ff */
[----:B------:R-:W-:-:S09]  /*0b70*/  IADD3.X R7, PT, PT, R2, UR9, RZ, P2, !PT ;  /* 0x0000000902077c10 */ /* 0x000fd200097fe4ff */
.L_x_9:
[----:B0-----:R-:W-:Y:S01]  /*0b80*/  MOV R2, R4 ;  /* 0x0000000400027202 */ /* 0x001fe20000000f00 */
[----:B------:R-:W-:-:S05]  /*0b90*/  IMAD.MOV.U32 R3, RZ, RZ, R7 ;  /* 0x000000ffff037224 */ /* 0x000fca00078e0007 */
[----:B------:R0:W2:Y:S01]  /*0ba0*/  LDG.E.U8 R2, desc[UR4][R2.64] ;  /* 0x0000000402027981 */ /* 0x0000a2000c1e1100 */
[----:B------:R-:W-:Y:S01]  /*0bb0*/  VIADD R0, R0, 0x1 ;  /* 0x0000000100007836 */ /* 0x000fe20000000000 */
[----:B------:R-:W-:-:S04]  /*0bc0*/  IADD3 R4, P2, PT, R4, 0x1, RZ ;  /* 0x0000000104047810 */ /* 0x000fc80007f5e0ff */
[----:B------:R-:W-:Y:S01]  /*0bd0*/  ISETP.NE.AND P0, PT, R0, RZ, PT ;  /* 0x000000ff0000720c */ /* 0x000fe20003f05270 */
[----:B------:R-:W-:Y:S02]  /*0be0*/  IMAD.X R7, RZ, RZ, R7, P2 ;  /* 0x000000ffff077224 */ /* 0x000fe400010e0607 */
[----:B0-----:R-:W-:Y:S02]  /*0bf0*/  IMAD.MOV.U32 R3, RZ, RZ, R9 ;  /* 0x000000ffff037224 */ /* 0x001fe400078e0009 */
[----:B--2---:R-:W-:Y:S01]  /*0c00*/  VIADD R5, R2, 0x1 ;  /* 0x0000000102057836 */ /* 0x004fe20000000000 */
[----:B------:R-:W-:Y:S02]  /*0c10*/  MOV R2, R6 ;  /* 0x0000000600027202 */ /* 0x000fe40000000f00 */
[----:B------:R-:W-:-:S03]  /*0c20*/  IADD3 R6, P1, PT, R6, 0x1, RZ ;  /* 0x0000000106067810 */ /* 0x000fc60007f3e0ff */
[----:B------:R0:W-:Y:S01]  /*0c30*/  STG.E.U8 desc[UR4][R2.64], R5 ;  /* 0x0000000502007986 */ /* 0x0001e2000c101104 */
[----:B------:R-:W-:Y:S01]  /*0c40*/  IADD3.X R9, PT, PT, RZ, R9, RZ, P1, !PT ;  /* 0x00000009ff097210 */ /* 0x000fe20000ffe4ff */
[----:B------:R-:W-:Y:S08]  /*0c50*/  @P0 BRA `(.L_x_9) ;  /* 0xfffffffc00c80947 */ /* 0x000ff0000383ffff */
[----:B------:R-:W-:Y:S05]  /*0c60*/  EXIT ;  /* 0x000000000000794d */ /* 0x000fea0003800000 */
.L_x_10:
[----:B------:R-:W-:-:S00]  /*0c70*/  BRA `(.L_x_10) ;  /* 0xfffffffc00fc7947 */ /* 0x000fc0000383ffff */
[----:B------:R-:W-:-:S00]  /*0c80*/  NOP ;  /* 0x0000000000007918 */ /* 0x000fc00000000000 */
[----:B------:R-:W-:-:S00]  /*0c90*/  NOP ;  /* 0x0000000000007918 */ /* 0x000fc00000000000 */
[----:B------:R-:W-:-:S00]  /*0ca0*/  NOP ;  /* 0x0000000000007918 */ /* 0x000fc00000000000 */
[----:B------:R-:W-:-:S00]  /*0cb0*/  NOP ;  /* 0x0000000000007918 */ /* 0x000fc00000000000 */
[----:B------:R-:W-:-:S00]  /*0cc0*/  NOP ;  /* 0x0000000000007918 */ /* 0x000fc00000000000 */
[----:B------:R-:W-:-:S00]  /*0cd0*/  NOP ;  /* 0x0000000000007918 */ /* 0x000fc00000000000 */
[----:B------:R-:W-:-:S00]  /*0ce0*/  NOP ;  /* 0x0000000000007918 */ /* 0x000fc00000000000 */
[----:B------:R-:W-:-:S00]  /*0cf0*/  NOP ;  /* 0x0000000000007918 */ /* 0x000fc00000000000 */
.L_x_27:


//--------------------- .text.multiplePointersSumLetter --------------------------
	.section	.text.multiplePointersSumLetter,"ax",@progbits
	.align	128
        .global         multiplePointersSumLetter
        .type           multiplePointersSumLetter,@function
        .size           multiplePointersSumLetter,(.L_x_28 - multiplePointersSumLetter)
        .other          multiplePointersSumLetter,@"STO_CUDA_ENTRY STV_DEFAULT"
multiplePointersSumLetter:
.text.multiplePointersSumLetter:
        /* <DEDUP_REMOVED lines=9> */
[----:B------:R-:W1:Y:S07]  /*0090*/  LDCU.64 UR4, c[0x0][0x358] ;  /* 0x00006b00ff0477ac */ /* 0x000e6e0008000a00 */
[----:B------:R-:W2:Y:S08]  /*00a0*/  LDC.64 R2, c[0x0][0x388] ;  /* 0x0000e200ff027b82 */ /* 0x000eb00000000a00 */
[----:B------:R-:W3:Y:S01]  /*00b0*/  LDC.64 R4, c[0x0][0x398] ;  /* 0x0000e600ff047b82 */ /* 0x000ee20000000a00 */
[----:B0-----:R-:W-:-:S06]  /*00c0*/  IMAD.WIDE.U32 R6, R9, 0x4, R6 ;  /* 0x0000000409067825 */ /* 0x001fcc00078e0006 */
[----:B-1----:R-:W4:Y:S01]  /*00d0*/  LDG.E R6, desc[UR4][R6.64] ;  /* 0x0000000406067981 */ /* 0x002f22000c1e1900 */
[----:B--2---:R-:W-:-:S06]  /*00e0*/  IMAD.WIDE.U32 R2, R9, 0x8, R2 ;  /* 0x0000000809027825 */ /* 0x004fcc00078e0002 */
[----:B------:R-:W5:Y:S01]  /*00f0*/  LDG.E.64 R2, desc[UR4][R2.64] ;  /* 0x0000000402027981 */ /* 0x000f62000c1e1b00 */
[----:B---3--:R-:W-:-:S05]  /*0100*/  IMAD.WIDE.U32 R4, R9, 0x4, R4 ;  /* 0x0000000409047825 */ /* 0x008fca00078e0004 */
[----:B------:R0:W-:Y:S01]  /*0110*/  STG.E desc[UR4][R4.64], RZ ;  /* 0x000000ff04007986 */ /* 0x0001e2000c101904 */
[----:B----4-:R-:W-:-:S13]  /*0120*/  ISETP.GE.AND P0, PT, R6, 0x1, PT ;  /* 0x000000010600780c */ /* 0x010fda0003f06270 */
[----:B0-----:R-:W-:Y:S05]  /*0130*/  @!P0 EXIT ;  /* 0x000000000000894d */ /* 0x001fea0003800000 */
[C---:B------:R-:W-:Y:S01]  /*0140*/  ISETP.GE.U32.AND P1, PT, R6.reuse, 0x4, PT ;  /* 0x000000040600780c */ /* 0x040fe20003f26070 */
[----:B------:R-:W-:Y:S01]  /*0150*/  BSSY.RECONVERGENT B0, `(.L_x_11) ;  /* 0x0000021000007945 */ /* 0x000fe20003800200 */
[----:B------:R-:W-:Y:S01]  /*0160*/  LOP3.LUT R0, R6, 0x3, RZ, 0xc0, !PT ;  /* 0x0000000306007812 */ /* 0x000fe200078ec0ff */
[----:B------:R-:W-:Y:S02]  /*0170*/  IMAD.MOV.U32 R9, RZ, RZ, RZ ;  /* 0x000000ffff097224 */ /* 0x000fe400078e00ff */
[----:B------:R-:W-:Y:S01]  /*0180*/  IMAD.MOV.U32 R11, RZ, RZ, RZ ;  /* 0x000000ffff0b7224 */ /* 0x000fe200078e00ff */
[----:B------:R-:W-:-:S07]  /*0190*/  ISETP.NE.AND P0, PT, R0, RZ, PT ;  /* 0x000000ff0000720c */ /* 0x000fce0003f05270 */
[----:B------:R-:W-:Y:S06]  /*01a0*/  @!P1 BRA `(.L_x_12) ;  /* 0x00000000006c9947 */ /* 0x000fec0003800000 */
[----:B-----5:R-:W-:Y:S01]  /*01b0*/  IADD3 R10, P1, PT, R2, 0x1, RZ ;  /* 0x00000001020a7810 */ /* 0x020fe20007f3e0ff */
[----:B------:R-:W-:Y:S01]  /*01c0*/  IMAD.MOV.U32 R9, RZ, RZ, RZ ;  /* 0x000000ffff097224 */ /* 0x000fe200078e00ff */
[----:B------:R-:W-:-:S03]  /*01d0*/  LOP3.LUT R11, R6, 0x7ffffffc, RZ, 0xc0, !PT ;  /* 0x7ffffffc060b7812 */ /* 0x000fc600078ec0ff */
[----:B------:R-:W-:Y:S01]  /*01e0*/  IMAD.X R7, RZ, RZ, R3, P1 ;  /* 0x000000ffff077224 */ /* 0x000fe200008e0603 */
[----:B------:R-:W-:-:S07]  /*01f0*/  IADD3 R8, PT, PT, -R11, RZ, RZ ;  /* 0x000000ff0b087210 */ /* 0x000fce0007ffe1ff */
.L_x_13:
[----:B------:R-:W-:-:S05]  /*0200*/  IMAD.MOV.U32 R6, RZ, RZ, R10 ;  /* 0x000000ffff067224 */ /* 0x000fca00078e000a */
[----:B------:R-:W2:Y:S02]  /*0210*/  LDG.E.U8 R10, desc[UR4][R6.64+-0x1] ;  /* 0xffffff04060a7981 */ /* 0x000ea4000c1e1100 */
[----:B--2---:R-:W-:-:S13]  /*0220*/  ISETP.NE.AND P1, PT, R10, 0x41, PT ;  /* 0x000000410a00780c */ /* 0x004fda0003f25270 */
[----:B0-----:R-:W-:-:S05]  /*0230*/  @!P1 VIADD R9, R9, 0x1 ;  /* 0x0000000109099836 */ /* 0x001fca0000000000 */
[----:B------:R0:W-:Y:S04]  /*0240*/  @!P1 STG.E desc[UR4][R4.64], R9 ;  /* 0x0000000904009986 */ /* 0x0001e8000c101904 */
[----:B------:R-:W2:Y:S02]  /*0250*/  LDG.E.U8 R10, desc[UR4][R6.64] ;  /* 0x00000004060a7981 */ /* 0x000ea4000c1e1100 */
[----:B--2---:R-:W-:-:S13]  /*0260*/  ISETP.NE.AND P1, PT, R10, 0x41, PT ;  /* 0x000000410a00780c */ /* 0x004fda0003f25270 */
[----:B0-----:R-:W-:-:S05]  /*0270*/  @!P1 VIADD R9, R9, 0x1 ;  /* 0x0000000109099836 */ /* 0x001fca0000000000 */
[----:B------:R0:W-:Y:S04]  /*0280*/  @!P1 STG.E desc[UR4][R4.64], R9 ;  /* 0x0000000904009986 */ /* 0x0001e8000c101904 */
[----:B------:R-:W2:Y:S02]  /*0290*/  LDG.E.U8 R10, desc[UR4][R6.64+0x1] ;  /* 0x00000104060a7981 */ /* 0x000ea4000c1e1100 */
[----:B--2---:R-:W-:-:S13]  /*02a0*/  ISETP.NE.AND P1, PT, R10, 0x41, PT ;  /* 0x000000410a00780c */ /* 0x004fda0003f25270 */
[----:B0-----:R-:W-:-:S05]  /*02b0*/  @!P1 IADD3 R9, PT, PT, R9, 0x1, RZ ;  /* 0x0000000109099810 */ /* 0x001fca0007ffe0ff */
[----:B------:R0:W-:Y:S04]  /*02c0*/  @!P1 STG.E desc[UR4][R4.64], R9 ;  /* 0x0000000904009986 */ /* 0x0001e8000c101904 */
[----:B------:R-:W2:Y:S01]  /*02d0*/  LDG.E.U8 R10, desc[UR4][R6.64+0x2] ;  /* 0x00000204060a7981 */ /* 0x000ea2000c1e1100 */
[----:B------:R-:W-:-:S05]  /*02e0*/  VIADD R8, R8, 0x4 ;  /* 0x0000000408087836 */ /* 0x000fca0000000000 */
[----:B------:R-:W-:Y:S02]  /*02f0*/  ISETP.NE.AND P2, PT, R8, RZ, PT ;  /* 0x000000ff0800720c */ /* 0x000fe40003f45270 */
[----:B--2---:R-:W-:-:S13]  /*0300*/  ISETP.NE.AND P1, PT, R10, 0x41, PT ;  /* 0x000000410a00780c */ /* 0x004fda0003f25270 */
[----:B0-----:R-:W-:-:S05]  /*0310*/  @!P1 VIADD R9, R9, 0x1 ;  /* 0x0000000109099836 */ /* 0x001fca0000000000 */
[----:B------:R0:W-:Y:S01]  /*0320*/  @!P1 STG.E desc[UR4][R4.64], R9 ;  /* 0x0000000904009986 */ /* 0x0001e2000c101904 */
[----:B------:R-:W-:-:S05]  /*0330*/  IADD3 R10, P1, PT, R6, 0x4, RZ ;  /* 0x00000004060a7810 */ /* 0x000fca0007f3e0ff */
[----:B------:R-:W-:Y:S01]  /*0340*/  IMAD.X R7, RZ, RZ, R7, P1 ;  /* 0x000000ffff077224 */ /* 0x000fe200008e0607 */
[----:B------:R-:W-:Y:S07]  /*0350*/  @P2 BRA `(.L_x_13) ;  /* 0xfffffffc00a82947 */ /* 0x000fee000383ffff */
.L_x_12:
[----:B------:R-:W-:Y:S05]  /*0360*/  BSYNC.RECONVERGENT B0 ;  /* 0x0000000000007941 */ /* 0x000fea0003800200 */
.L_x_11:
[----:B------:R-:W-:Y:S05]  /*0370*/  @!P0 EXIT ;  /* 0x000000000000894d */ /* 0x000fea0003800000 */
[----:B-----5:R-:W-:Y:S02]  /*0380*/  IADD3 R11, P0, PT, R2, R11, RZ ;  /* 0x0000000b020b7210 */ /* 0x020fe40007f1e0ff */
[----:B------:R-:W-:-:S03]  /*0390*/  IADD3 R0, PT, PT, -R0, RZ, RZ ;  /* 0x000000ff00007210 */ /* 0x000fc60007ffe1ff */
[----:B------:R-:W-:-:S08]  /*03a0*/  IMAD.X R6, RZ, RZ, R3, P0 ;  /* 0x000000ffff067224 */ /* 0x000fd000000e0603 */
.L_x_14:
[----:B------:R-:W-:Y:S02]  /*03b0*/  IMAD.MOV.U32 R2, RZ, RZ, R11 ;  /* 0x000000ffff027224 */ /* 0x000fe400078e000b */
[----:B------:R-:W-:-:S05]  /*03c0*/  IMAD.MOV.U32 R3, RZ, RZ, R6 ;  /* 0x000000ffff037224 */ /* 0x000fca00078e0006 */
[----:B------:R-:W2:Y:S01]  /*03d0*/  LDG.E.U8 R2, desc[UR4][R2.64] ;  /* 0x0000000402027981 */ /* 0x000ea2000c1e1100 */
[----:B------:R-:W-:-:S05]  /*03e0*/  VIADD R0, R0, 0x1 ;  /* 0x0000000100007836 */ /* 0x000fca0000000000 */
[----:B------:R-:W-:Y:S02]  /*03f0*/  ISETP.NE.AND P1, PT, R0, RZ, PT ;  /* 0x000000ff0000720c */ /* 0x000fe40003f25270 */
[----:B--2---:R-:W-:-:S13]  /*0400*/  ISETP.NE.AND P0, PT, R2, 0x41, PT ;  /* 0x000000410200780c */ /* 0x004fda0003f05270 */
[----:B01----:R-:W-:-:S05]  /*0410*/  @!P0 IADD3 R9, PT, PT, R9, 0x1, RZ ;  /* 0x0000000109098810 */ /* 0x003fca0007ffe0ff */
[----:B------:R1:W-:Y:S01]  /*0420*/  @!P0 STG.E desc[UR4][R4.64], R9 ;  /* 0x0000000904008986 */ /* 0x0003e2000c101904 */
[----:B------:R-:W-:-:S05]  /*0430*/  IADD3 R11, P0, PT, R11, 0x1, RZ ;  /* 0x000000010b0b7810 */ /* 0x000fca0007f1e0ff */
[----:B------:R-:W-:Y:S01]  /*0440*/  IMAD.X R6, RZ, RZ, R6, P0 ;  /* 0x000000ffff067224 */ /* 0x000fe200000e0606 */
[----:B------:R-:W-:Y:S07]  /*0450*/  @P1 BRA `(.L_x_14) ;  /* 0xfffffffc00d41947 */ /* 0x000fee000383ffff */
[----:B------:R-:W-:Y:S05]  /*0460*/  EXIT ;  /* 0x000000000000794d */ /* 0x000fea0003800000 */
.L_x_15:
        /* <DEDUP_REMOVED lines=9> */
.L_x_28:


//--------------------- .text.multiplePointers    --------------------------
	.section	.text.multiplePointers,"ax",@progbits
	.align	128
        .global         multiplePointers
        .type           multiplePointers,@function
        .size           multiplePointers,(.L_x_29 - multiplePointers)
        .other          multiplePointers,@"STO_CUDA_ENTRY STV_DEFAULT"
multiplePointers:
.text.multiplePointers:
        /* <DEDUP_REMOVED lines=14> */
[----:B--2---:R-:W-:-:S04]  /*00e0*/  IMAD.WIDE.U32 R2, R9, 0x8, R2 ;  /* 0x0000000809027825 */ /* 0x004fc800078e0002 */
[----:B---3--:R-:W-:Y:S01]  /*00f0*/  IMAD.WIDE.U32 R4, R9, 0x8, R4 ;  /* 0x0000000809047825 */ /* 0x008fe200078e0004 */
[----:B----4-:R-:W-:-:S13]  /*0100*/  ISETP.GE.AND P0, PT, R6, 0x1, PT ;  /* 0x000000010600780c */ /* 0x010fda0003f06270 */
[----:B------:R-:W-:Y:S05]  /*0110*/  @!P0 EXIT ;  /* 0x000000000000894d */ /* 0x000fea0003800000 */
[----:B------:R-:W5:Y:S04]  /*0120*/  LDG.E.64 R2, desc[UR4][R2.64] ;  /* 0x0000000402027981 */ /* 0x000f68000c1e1b00 */
[----:B------:R-:W5:Y:S01]  /*0130*/  LDG.E.64 R4, desc[UR4][R4.64] ;  /* 0x0000000404047981 */ /* 0x000f62000c1e1b00 */
[C---:B------:R-:W-:Y:S01]  /*0140*/  ISETP.GE.U32.AND P0, PT, R6.reuse, 0x4, PT ;  /* 0x000000040600780c */ /* 0x040fe20003f06070 */
[----:B------:R-:W-:Y:S01]  /*0150*/  BSSY.RECONVERGENT B1, `(.L_x_16) ;  /* 0x0000091000017945 */ /* 0x000fe20003800200 */
[----:B------:R-:W-:Y:S01]  /*0160*/  LOP3.LUT R0, R6, 0x3, RZ, 0xc0, !PT ;  /* 0x0000000306007812 */ /* 0x000fe200078ec0ff */
[----:B------:R-:W-:-:S10]  /*0170*/  IMAD.MOV.U32 R11, RZ, RZ, RZ ;  /* 0x000000ffff0b7224 */ /* 0x000fd400078e00ff */
[----:B------:R-:W-:Y:S05]  /*0180*/  @!P0 BRA `(.L_x_17) ;  /* 0x0000000800348947 */ /* 0x000fea0003800000 */
[----:B------:R-:W-:Y:S01]  /*0190*/  LOP3.LUT R11, R6, 0x7ffffffc, RZ, 0xc0, !PT ;  /* 0x7ffffffc060b7812 */ /* 0x000fe200078ec0ff */
[----:B------:R-:W-:Y:S01]  /*01a0*/  BSSY.RELIABLE B0, `(.L_x_18) ;  /* 0x0000074000007945 */ /* 0x000fe20003800100 */
[----:B-----5:R-:W-:Y:S02]  /*01b0*/  IADD3 R6, P1, PT, R2, 0x1, RZ ;  /* 0x0000000102067810 */ /* 0x020fe40007f3e0ff */
[----:B------:R-:W-:Y:S01]  /*01c0*/  IADD3 R8, P2, PT, R4, 0x3, RZ ;  /* 0x0000000304087810 */ /* 0x000fe20007f5e0ff */
[----:B------:R-:W-:Y:S02]  /*01d0*/  IMAD.MOV R10, RZ, RZ, -R11 ;  /* 0x000000ffff0a7224 */ /* 0x000fe400078e0a0b */
[----:B------:R-:W-:Y:S01]  /*01e0*/  IMAD.X R7, RZ, RZ, R3, P1 ;  /* 0x000000ffff077224 */ /* 0x000fe200008e0603 */
[----:B------:R-:W-:Y:S02]  /*01f0*/  IADD3.X R9, PT, PT, RZ, R5, RZ, P2, !PT ;  /* 0x00000005ff097210 */ /* 0x000fe400017fe4ff */
[----:B------:R-:W-:-:S13]  /*0200*/  ISETP.GE.AND P0, PT, R10, RZ, PT ;  /* 0x000000ff0a00720c */ /* 0x000fda0003f06270 */
[----:B------:R-:W-:Y:S05]  /*0210*/  @P0 BRA `(.L_x_19) ;  /* 0x0000000400b00947 */ /* 0x000fea0003800000 */
[----:B------:R-:W-:Y:S01]  /*0220*/  IMAD.MOV R12, RZ, RZ, -R10 ;  /* 0x000000ffff0c7224 */ /* 0x000fe200078e0a0a */
[----:B------:R-:W-:Y:S01]  /*0230*/  BSSY.RECONVERGENT B2, `(.L_x_20) ;  /* 0x0000040000027945 */ /* 0x000fe20003800200 */
[----:B------:R-:W-:-:S03]  /*0240*/  PLOP3.LUT P0, PT, PT, PT, PT, 0x80, 0x8 ;  /* 0x000000000008781c */ /* 0x000fc60003f0f070 */
[----:B------:R-:W-:-:S13]  /*0250*/  ISETP.GT.AND P1, PT, R12, 0xc, PT ;  /* 0x0000000c0c00780c */ /* 0x000fda0003f24270 */
[----:B------:R-:W-:Y:S05]  /*0260*/  @!P1 BRA `(.L_x_21) ;  /* 0x0000000000f09947 */ /* 0x000fea0003800000 */
[----:B------:R-:W-:-:S13]  /*0270*/  PLOP3.LUT P0, PT, PT, PT, PT, 0x8, 0x80 ;  /* 0x000000000080781c */ /* 0x000fda0003f0e170 */
.L_x_22:
[----:B------:R-:W2:Y:S02]  /*0280*/  LDG.E.U8 R12, desc[UR4][R6.64+-0x1] ;  /* 0xffffff04060c7981 */ /* 0x000ea4000c1e1100 */
[----:B--2---:R-:W-:-:S05]  /*0290*/  VIADD R13, R12, 0x1 ;  /* 0x000000010c0d7836 */ /* 0x004fca0000000000 */
[----:B------:R0:W-:Y:S04]  /*02a0*/  STG.E.U8 desc[UR4][R8.64+-0x3], R13 ;  /* 0xfffffd0d08007986 */ /* 0x0001e8000c101104 */
[----:B------:R-:W2:Y:S02]  /*02b0*/  LDG.E.U8 R12, desc[UR4][R6.64] ;  /* 0x00000004060c7981 */ /* 0x000ea4000c1e1100 */
[----:B--2---:R-:W-:-:S05]  /*02c0*/  IADD3 R15, PT, PT, R12, 0x1, RZ ;  /* 0x000000010c0f7810 */ /* 0x004fca0007ffe0ff */
[----:B------:R1:W-:Y:S04]  /*02d0*/  STG.E.U8 desc[UR4][R8.64+-0x2], R15 ;  /* 0xfffffe0f08007986 */ /* 0x0003e8000c101104 */
[----:B------:R-:W2:Y:S02]  /*02e0*/  LDG.E.U8 R12, desc[UR4][R6.64+0x1] ;  /* 0x00000104060c7981 */ /* 0x000ea4000c1e1100 */
[----:B--2---:R-:W-:-:S05]  /*02f0*/  VIADD R17, R12, 0x1 ;  /* 0x000000010c117836 */ /* 0x004fca0000000000 */
[----:B------:R2:W-:Y:S04]  /*0300*/  STG.E.U8 desc[UR4][R8.64+-0x1], R17 ;  /* 0xffffff1108007986 */ /* 0x0005e8000c101104 */
[----:B------:R-:W3:Y:S02]  /*0310*/  LDG.E.U8 R12, desc[UR4][R6.64+0x2] ;  /* 0x00000204060c7981 */ /* 0x000ee4000c1e1100 */
[----:B---3--:R-:W-:-:S05]  /*0320*/  VIADD R19, R12, 0x1 ;  /* 0x000000010c137836 */ /* 0x008fca0000000000 */
[----:B------:R3:W-:Y:S04]  /*0330*/  STG.E.U8 desc[UR4][R8.64], R19 ;  /* 0x0000001308007986 */ /* 0x0007e8000c101104 */
[----:B------:R-:W0:Y:S02]  /*0340*/  LDG.E.U8 R12, desc[UR4][R6.64+0x3] ;  /* 0x00000304060c7981 */ /* 0x000e24000c1e1100 */
[----:B0-----:R-:W-:-:S05]  /*0350*/  IADD3 R13, PT, PT, R12, 0x1, RZ ;  /* 0x000000010c0d7810 */ /* 0x001fca0007ffe0ff */
[----:B------:R0:W-:Y:S04]  /*0360*/  STG.E.U8 desc[UR4][R8.64+0x1], R13 ;  /* 0x0000010d08007986 */ /* 0x0001e8000c101104 */
[----:B------:R-:W1:Y:S02]  /*0370*/  LDG.E.U8 R12, desc[UR4][R6.64+0x4] ;  /* 0x00000404060c7981 */ /* 0x000e64000c1e1100 */
[----:B-1----:R-:W-:-:S05]  /*0380*/  VIADD R15, R12, 0x1 ;  /* 0x000000010c0f7836 */ /* 0x002fca0000000000 */
[----:B------:R1:W-:Y:S04]  /*0390*/  STG.E.U8 desc[UR4][R8.64+0x2], R15 ;  /* 0x0000020f08007986 */ /* 0x0003e8000c101104 */
[----:B------:R-:W2:Y:S02]  /*03a0*/  LDG.E.U8 R12, desc[UR4][R6.64+0x5] ;  /* 0x00000504060c7981 */ /* 0x000ea4000c1e1100 */
[----:B--2---:R-:W-:-:S05]  /*03b0*/  VIADD R17, R12, 0x1 ;  /* 0x000000010c117836 */ /* 0x004fca0000000000 */
[----:B------:R2:W-:Y:S04]  /*03c0*/  STG.E.U8 desc[UR4][R8.64+0x3], R17 ;  /* 0x0000031108007986 */ /* 0x0005e8000c101104 */
[----:B------:R-:W3:Y:S02]  /*03d0*/  LDG.E.U8 R12, desc[UR4][R6.64+0x6] ;  /* 0x00000604060c7981 */ /* 0x000ee4000c1e1100 */
[----:B---3--:R-:W-:-:S05]  /*03e0*/  IADD3 R19, PT, PT, R12, 0x1, RZ ;  /* 0x000000010c137810 */ /* 0x008fca0007ffe0ff */
        /* <DEDUP_REMOVED lines=17> */
[----:B-1----:R-:W-:-:S05]  /*0500*/  IADD3 R15, PT, PT, R12, 0x1, RZ ;  /* 0x000000010c0f7810 */ /* 0x002fca0007ffe0ff */
[----:B------:R0:W-:Y:S04]  /*0510*/  STG.E.U8 desc[UR4][R8.64+0xa], R15 ;  /* 0x00000a0f08007986 */ /* 0x0001e8000c101104 */
[----:B------:R-:W2:Y:S01]  /*0520*/  LDG.E.U8 R12, desc[UR4][R6.64+0xd] ;  /* 0x00000d04060c7981 */ /* 0x000ea2000c1e1100 */
[----:B------:R-:W-:Y:S01]  /*0530*/  IADD3 R10, PT, PT, R10, 0x10, RZ ;  /* 0x000000100a0a7810 */ /* 0x000fe20007ffe0ff */
[----:B--2---:R-:W-:-:S05]  /*0540*/  VIADD R17, R12, 0x1 ;  /* 0x000000010c117836 */ /* 0x004fca0000000000 */
[----:B------:R-:W-:Y:S04]  /*0550*/  STG.E.U8 desc[UR4][R8.64+0xb], R17 ;  /* 0x00000b1108007986 */ /* 0x000fe8000c101104 */
[----:B------:R1:W2:Y:S01]  /*0560*/  LDG.E.U8 R12, desc[UR4][R6.64+0xe] ;  /* 0x00000e04060c7981 */ /* 0x0002a2000c1e1100 */
[----:B------:R-:W-:Y:S02]  /*0570*/  ISETP.GE.AND P1, PT, R10, -0xc, PT ;  /* 0xfffffff40a00780c */ /* 0x000fe40003f26270 */
[----:B------:R-:W-:-:S05]  /*0580*/  IADD3 R14, P2, PT, R6, 0x10, RZ ;  /* 0x00000010060e7810 */ /* 0x000fca0007f5e0ff */
[----:B0-----:R-:W-:Y:S01]  /*0590*/  IMAD.X R15, RZ, RZ, R7, P2 ;  /* 0x000000ffff0f7224 */ /* 0x001fe200010e0607 */
[----:B-1----:R-:W-:-:S03]  /*05a0*/  MOV R6, R14 ;  /* 0x0000000e00067202 */ /* 0x002fc60000000f00 */
[----:B------:R-:W-:Y:S02]  /*05b0*/  IMAD.MOV.U32 R7, RZ, RZ, R15 ;  /* 0x000000ffff077224 */ /* 0x000fe400078e000f */
[----:B--2---:R-:W-:Y:S01]  /*05c0*/  VIADD R19, R12, 0x1 ;  /* 0x000000010c137836 */ /* 0x004fe20000000000 */
[----:B------:R-:W-:-:S04]  /*05d0*/  IADD3 R12, P3, PT, R8, 0x10, RZ ;  /* 0x00000010080c7810 */ /* 0x000fc80007f7e0ff */
[----:B------:R0:W-:Y:S01]  /*05e0*/  STG.E.U8 desc[UR4][R8.64+0xc], R19 ;  /* 0x00000c1308007986 */ /* 0x0001e2000c101104 */
[----:B------:R-:W-:Y:S02]  /*05f0*/  IMAD.X R13, RZ, RZ, R9, P3 ;  /* 0x000000ffff0d7224 */ /* 0x000fe400018e0609 */
[----:B0-----:R-:W-:-:S03]  /*0600*/  IMAD.MOV.U32 R8, RZ, RZ, R12 ;  /* 0x000000ffff087224 */ /* 0x001fc600078e000c */
[----:B------:R-:W-:Y:S01]  /*0610*/  MOV R9, R13 ;  /* 0x0000000d00097202 */ /* 0x000fe20000000f00 */
[----:B------:R-:W-:Y:S06]  /*0620*/  @!P1 BRA `(.L_x_22) ;  /* 0xfffffffc00149947 */ /* 0x000fec000383ffff */
.L_x_21:
[----:B------:R-:W-:Y:S05]  /*0630*/  BSYNC.RECONVERGENT B2 ;  /* 0x0000000000027941 */ /* 0x000fea0003800200 */
.L_x_20:
        /* <DEDUP_REMOVED lines=21> */
[----:B------:R-:W-:Y:S04]  /*0790*/  STG.E.U8 desc[UR4][R8.64+0x2], R15 ;  /* 0x0000020f08007986 */ /* 0x000fe8000c101104 */
[----:B------:R-:W2:Y:S02]  /*07a0*/  LDG.E.U8 R12, desc[UR4][R6.64+0x5] ;  /* 0x00000504060c7981 */ /* 0x000ea4000c1e1100 */
[----:B--2---:R-:W-:-:S05]  /*07b0*/  VIADD R17, R12, 0x1 ;  /* 0x000000010c117836 */ /* 0x004fca0000000000 */
[----:B------:R-:W-:Y:S04]  /*07c0*/  STG.E.U8 desc[UR4][R8.64+0x3], R17 ;  /* 0x0000031108007986 */ /* 0x000fe8000c101104 */
[----:B------:R1:W3:Y:S01]  /*07d0*/  LDG.E.U8 R12, desc[UR4][R6.64+0x6] ;  /* 0x00000604060c7981 */ /* 0x0002e2000c1e1100 */
[----:B------:R-:W-:Y:S02]  /*07e0*/  IADD3 R14, P1, PT, R6, 0x8, RZ ;  /* 0x00000008060e7810 */ /* 0x000fe40007f3e0ff */
[----:B------:R-:W-:Y:S02]  /*07f0*/  PLOP3.LUT P0, PT, PT, PT, PT, 0x8, 0x80 ;  /* 0x000000000080781c */ /* 0x000fe40003f0e170 */
[----:B------:R-:W-:Y:S01]  /*0800*/  IADD3 R10, PT, PT, R10, 0x8, RZ ;  /* 0x000000080a0a7810 */ /* 0x000fe20007ffe0ff */
[----:B------:R-:W-:-:S02]  /*0810*/  IMAD.X R21, RZ, RZ, R7, P1 ;  /* 0x000000ffff157224 */ /* 0x000fc400008e0607 */
[----:B-1----:R-:W-:Y:S02]  /*0820*/  IMAD.MOV.U32 R6, RZ, RZ, R14 ;  /* 0x000000ffff067224 */ /* 0x002fe400078e000e */
[----:B------:R-:W-:Y:S01]  /*0830*/  IMAD.MOV.U32 R7, RZ, RZ, R21 ;  /* 0x000000ffff077224 */ /* 0x000fe200078e0015 */
[----:B---3--:R-:W-:Y:S02]  /*0840*/  IADD3 R19, PT, PT, R12, 0x1, RZ ;  /* 0x000000010c137810 */ /* 0x008fe40007ffe0ff */
[----:B------:R-:W-:-:S03]  /*0850*/  IADD3 R12, P2, PT, R8, 0x8, RZ ;  /* 0x00000008080c7810 */ /* 0x000fc60007f5e0ff */
[----:B------:R1:W-:Y:S02]  /*0860*/  STG.E.U8 desc[UR4][R8.64+0x4], R19 ;  /* 0x0000041308007986 */ /* 0x0003e4000c101104 */
[----:B0-----:R-:W-:Y:S01]  /*0870*/  IMAD.X R13, RZ, RZ, R9, P2 ;  /* 0x000000ffff0d7224 */ /* 0x001fe200010e0609 */
[----:B-1----:R-:W-:-:S03]  /*0880*/  MOV R8, R12 ;  /* 0x0000000c00087202 */ /* 0x002fc60000000f00 */
[----:B------:R-:W-:-:S07]  /*0890*/  IMAD.MOV.U32 R9, RZ, RZ, R13 ;  /* 0x000000ffff097224 */ /* 0x000fce00078e000d */
.L_x_24:
[----:B------:R-:W-:Y:S05]  /*08a0*/  BSYNC.RECONVERGENT B2 ;  /* 0x0000000000027941 */ /* 0x000fea0003800200 */
.L_x_23:
[----:B------:R-:W-:-:S13]  /*08b0*/  ISETP.NE.OR P0, PT, R10, RZ, P0 ;  /* 0x000000ff0a00720c */ /* 0x000fda0000705670 */
[----:B------:R-:W-:Y:S05]  /*08c0*/  @!P0 BREAK.RELIABLE B0 ;  /* 0x0000000000008942 */ /* 0x000fea0003800100 */
[----:B------:R-:W-:Y:S05]  /*08d0*/  @!P0 BRA `(.L_x_17) ;  /* 0x0000000000608947 */ /* 0x000fea0003800000 */
.L_x_19:
[----:B------:R-:W-:Y:S05]  /*08e0*/  BSYNC.RELIABLE B0 ;  /* 0x0000000000007941 */ /* 0x000fea0003800100 */
.L_x_18:
[----:B------:R-:W2:Y:S02]  /*08f0*/  LDG.E.U8 R12, desc[UR4][R6.64+-0x1] ;  /* 0xffffff04060c7981 */ /* 0x000ea4000c1e1100 */
[----:B--2---:R-:W-:-:S05]  /*0900*/  VIADD R13, R12, 0x1 ;  /* 0x000000010c0d7836 */ /* 0x004fca0000000000 */
[----:B------:R-:W-:Y:S04]  /*0910*/  STG.E.U8 desc[UR4][R8.64+-0x3], R13 ;  /* 0xfffffd0d08007986 */ /* 0x000fe8000c101104 */
[----:B------:R-:W2:Y:S02]  /*0920*/  LDG.E.U8 R12, desc[UR4][R6.64] ;  /* 0x00000004060c7981 */ /* 0x000ea4000c1e1100 */
[----:B--2---:R-:W-:-:S05]  /*0930*/  IADD3 R15, PT, PT, R12, 0x1, RZ ;  /* 0x000000010c0f7810 */ /* 0x004fca0007ffe0ff */
[----:B------:R0:W-:Y:S04]  /*0940*/  STG.E.U8 desc[UR4][R8.64+-0x2], R15 ;  /* 0xfffffe0f08007986 */ /* 0x0001e8000c101104 */
[----:B------:R-:W2:Y:S01]  /*0950*/  LDG.E.U8 R12, desc[UR4][R6.64+0x1] ;  /* 0x00000104060c7981 */ /* 0x000ea2000c1e1100 */
[----:B------:R-:W-:Y:S01]  /*0960*/  IADD3 R10, PT, PT, R10, 0x4, RZ ;  /* 0x000000040a0a7810 */ /* 0x000fe20007ffe0ff */
[----:B--2---:R-:W-:-:S05]  /*0970*/  VIADD R17, R12, 0x1 ;  /* 0x000000010c117836 */ /* 0x004fca0000000000 */
[----:B------:R-:W-:Y:S04]  /*0980*/  STG.E.U8 desc[UR4][R8.64+-0x1], R17 ;  /* 0xffffff1108007986 */ /* 0x000fe8000c101104 */
[----:B------:R1:W2:Y:S01]  /*0990*/  LDG.E.U8 R12, desc[UR4][R6.64+0x2] ;  /* 0x00000204060c7981 */ /* 0x0002a2000c1e1100 */
[----:B------:R-:W-:Y:S02]  /*09a0*/  ISETP.NE.AND P0, PT, R10, RZ, PT ;  /* 0x000000ff0a00720c */ /* 0x000fe40003f05270 */
        /* <DEDUP_REMOVED lines=10> */
[----:B------:R-:W-:Y:S06]  /*0a50*/  @P0 BRA `(.L_x_18) ;  /* 0xfffffffc00a40947 */ /* 0x000fec000383ffff */
.L_x_17:
[----:B------:R-:W-:Y:S05]  /*0a60*/  BSYNC.RECONVERGENT B1 ;  /* 0x0000000000017941 */ /* 0x000fea0003800200 */
.L_x_16:
[----:B------:R-:W-:Y:S05]  /*0a70*/  WARPSYNC.ALL ;  /* 0x0000000000007948 */ /* 0x000fea0003800000 */
[----:B------:R-:W-:-:S13]  /*0a80*/  ISETP.NE.AND P0, PT, R0, RZ, PT ;  /* 0x000000ff0000720c */ /* 0x000fda0003f05270 */
[----:B------:R-:W-:Y:S05]  /*0a90*/  @!P0 EXIT ;  /* 0x000000000000894d */ /* 0x000fea0003800000 */
[-C--:B-----5:R-:W-:Y:S01]  /*0aa0*/  IADD3 R6, P0, PT, R4, R11.reuse, RZ ;  /* 0x0000000b04067210 */ /* 0x0a0fe20007f1e0ff */
[----:B------:R-:W-:Y:S01]  /*0ab0*/  IMAD.MOV R0, RZ, RZ, -R0 ;  /* 0x000000ffff007224 */ /* 0x000fe200078e0a00 */
[----:B------:R-:W-:-:S03]  /*0ac0*/  IADD3 R11, P1, PT, R2, R11, RZ ;  /* 0x0000000b020b7210 */ /* 0x000fc60007f3e0ff */
[----:B------:R-:W-:Y:S01]  /*0ad0*/  IMAD.X R7, RZ, RZ, R5, P0 ;  /* 0x000000ffff077224 */ /* 0x000fe200000e0605 */
[----:B------:R-:W-:-:S09]  /*0ae0*/  IADD3.X R4, PT, PT, RZ, R3, RZ, P1, !PT ;  /* 0x00000003ff047210 */ /* 0x000fd20000ffe4ff */
.L_x_25:
[----:B0-----:R-:W-:Y:S02]  /*0af0*/  IMAD.MOV.U32 R2, RZ, RZ, R11 ;  /* 0x000000ffff027224 */ /* 0x001fe400078e000b */
[----:B------:R-:W-:-:S05]  /*0b00*/  IMAD.MOV.U32 R3, RZ, RZ, R4 ;  /* 0x000000ffff037224 */ /* 0x000fca00078e0004 */
[----:B------:R0:W2:Y:S01]  /*0b10*/  LDG.E.U8 R2, desc[UR4][R2.64] ;  /* 0x0000000402027981 */ /* 0x0000a2000c1e1100 */
[----:B------:R-:W-:Y:S02]  /*0b20*/  IADD3 R0, PT, PT, R0, 0x1, RZ ;  /* 0x0000000100007810 */ /* 0x000fe40007ffe0ff */
[----:B------:R-:W-:Y:S02]  /*0b30*/  IADD3 R11, P2, PT, R11, 0x1, RZ ;  /* 0x000000010b0b7810 */ /* 0x000fe40007f5e0ff */
[----:B------:R-:W-:Y:S02]  /*0b40*/  ISETP.NE.AND P0, PT, R0, RZ, PT ;  /* 0x000000ff0000720c */ /* 0x000fe40003f05270 */
[----:B------:R-:W-:Y:S01]  /*0b50*/  IADD3.X R4, PT, PT, RZ, R4, RZ, P2, !PT ;  /* 0x00000004ff047210 */ /* 0x000fe200017fe4ff */
[----:B0-----:R-:W-:Y:S01]  /*0b60*/  IMAD.MOV.U32 R3, RZ, RZ, R7 ;  /* 0x000000ffff037224 */ /* 0x001fe200078e0007 */
[----:B--2---:R-:W-:Y:S01]  /*0b70*/  IADD3 R5, PT, PT, R2, 0x1, RZ ;  /* 0x0000000102057810 */ /* 0x004fe20007ffe0ff */
[----:B------:R-:W-:Y:S01]  /*0b80*/  IMAD.MOV.U32 R2, RZ, RZ, R6 ;  /* 0x000000ffff027224 */ /* 0x000fe200078e0006 */
[----:B------:R-:W-:-:S04]  /*0b90*/  IADD3 R6, P1, PT, R6, 0x1, RZ ;  /* 0x0000000106067810 */ /* 0x000fc80007f3e0ff */
[----:B------:R0:W-:Y:S01]  /*0ba0*/  STG.E.U8 desc[UR4][R2.64], R5 ;  /* 0x0000000502007986 */ /* 0x0001e2000c101104 */
[----:B------:R-:W-:Y:S02]  /*0bb0*/  IMAD.X R7, RZ, RZ, R7, P1 ;  /* 0x000000ffff077224 */ /* 0x000fe400008e0607 */
[----:B------:R-:W-:Y:S06]  /*0bc0*/  @P0 BRA `(.L_x_25) ;  /* 0xfffffffc00c80947 */ /* 0x000fec000383ffff */
[----:B------:R-:W-:Y:S05]  /*0bd0*/  EXIT ;  /* 0x000000000000794d */ /* 0x000fea0003800000 */
.L_x_26:
        /* <DEDUP_REMOVED lines=10> */
.L_x_29:


//--------------------- .nv.shared.reserved.0     --------------------------
	.section	.nv.shared.reserved.0,"aw",@nobits
	.weak		__nv_reservedSMEM_offset_0_alias
	.size		__nv_reservedSMEM_offset_0_alias, 0, 64
	.other		__nv_reservedSMEM_offset_0_alias,@"STO_CUDA_RESERVED_SHARED STV_DEFAULT"
__nv_reservedSMEM_offset_0_alias:
	.zero		0
	.zero		64


//--------------------- .nv.constant0.singlePointer --------------------------
	.section	.nv.constant0.singlePointer,"a",@progbits
	.sectionflags	@""
	.align	4
.nv.constant0.singlePointer:
	.zero		936


//--------------------- .nv.constant0.multiplePointersSumLetter --------------------------
	.section	.nv.constant0.multiplePointersSumLetter,"a",@progbits
	.sectionflags	@""
	.align	4
.nv.constant0.multiplePointersSumLetter:
	.zero		928


//--------------------- .nv.constant0.multiplePointers --------------------------
	.section	.nv.constant0.multiplePointers,"a",@progbits
	.sectionflags	@""
	.align	4
.nv.constant0.multiplePointers:
	.zero		928


//--------------------- SYMBOLS --------------------------

	.type		.nv.reservedSmem.offset0,@object
	.size		.nv.reservedSmem.offset0,0x4
